//
// Generated by NVIDIA NVVM Compiler
//
// Compiler Build ID: CL-36424714
// Cuda compilation tools, release 13.0, V13.0.88
// Based on NVVM 20.0.0
//

.version 9.0
.target sm_100
.address_size 64

	// .globl	_Z21per_row_column_kernelPlS_S_ll

.visible .entry _Z21per_row_column_kernelPlS_S_ll(
	.param .u64 .ptr .align 1 _Z21per_row_column_kernelPlS_S_ll_param_0,
	.param .u64 .ptr .align 1 _Z21per_row_column_kernelPlS_S_ll_param_1,
	.param .u64 .ptr .align 1 _Z21per_row_column_kernelPlS_S_ll_param_2,
	.param .u64 _Z21per_row_column_kernelPlS_S_ll_param_3,
	.param .u64 _Z21per_row_column_kernelPlS_S_ll_param_4
)
{
	.reg .pred 	%p<12>;
	.reg .b32 	%r<5>;
	.reg .b64 	%rd<159>;

	ld.param.u64 	%rd28, [_Z21per_row_column_kernelPlS_S_ll_param_0];
	ld.param.u64 	%rd29, [_Z21per_row_column_kernelPlS_S_ll_param_1];
	ld.param.u64 	%rd25, [_Z21per_row_column_kernelPlS_S_ll_param_2];
	ld.param.u64 	%rd26, [_Z21per_row_column_kernelPlS_S_ll_param_3];
	ld.param.u64 	%rd27, [_Z21per_row_column_kernelPlS_S_ll_param_4];
	cvta.to.global.u64 	%rd1, %rd25;
	cvta.to.global.u64 	%rd2, %rd29;
	cvta.to.global.u64 	%rd3, %rd28;
	mov.u32 	%r1, %tid.x;
	mov.u32 	%r2, %ntid.x;
	mov.u32 	%r3, %ctaid.x;
	mad.lo.s32 	%r4, %r2, %r3, %r1;
	cvt.u64.u32 	%rd4, %r4;
	setp.le.s64 	%p1, %rd26, %rd4;
	setp.lt.s64 	%p2, %rd27, 1;
	or.pred  	%p3, %p1, %p2;
	@%p3 bra 	$L__BB0_12;
	mul.lo.s64 	%rd5, %rd27, %rd4;
	setp.lt.u64 	%p4, %rd27, 8;
	mov.b64 	%rd157, 0;
	@%p4 bra 	$L__BB0_4;
	and.b64  	%rd157, %rd27, 9223372036854775800;
	shl.b64 	%rd31, %rd4, 3;
	add.s64 	%rd154, %rd2, %rd31;
	shl.b64 	%rd32, %rd5, 3;
	add.s64 	%rd33, %rd32, 32;
	add.s64 	%rd153, %rd3, %rd33;
	add.s64 	%rd152, %rd1, %rd33;
	mov.u64 	%rd155, %rd157;
$L__BB0_3:
	.pragma "nounroll";
	ld.global.u64 	%rd34, [%rd153+-32];
	ld.global.u64 	%rd35, [%rd154];
	add.s64 	%rd36, %rd35, %rd34;
	sub.s64 	%rd37, %rd35, %rd34;
	mul.lo.s64 	%rd38, %rd36, %rd37;
	st.global.u64 	[%rd152+-32], %rd38;
	ld.global.u64 	%rd39, [%rd153+-24];
	shl.b64 	%rd40, %rd26, 3;
	add.s64 	%rd41, %rd154, %rd40;
	ld.global.u64 	%rd42, [%rd41];
	add.s64 	%rd43, %rd42, %rd39;
	sub.s64 	%rd44, %rd42, %rd39;
	mul.lo.s64 	%rd45, %rd43, %rd44;
	st.global.u64 	[%rd152+-24], %rd45;
	ld.global.u64 	%rd46, [%rd153+-16];
	add.s64 	%rd47, %rd41, %rd40;
	ld.global.u64 	%rd48, [%rd47];
	add.s64 	%rd49, %rd48, %rd46;
	sub.s64 	%rd50, %rd48, %rd46;
	mul.lo.s64 	%rd51, %rd49, %rd50;
	st.global.u64 	[%rd152+-16], %rd51;
	ld.global.u64 	%rd52, [%rd153+-8];
	add.s64 	%rd53, %rd47, %rd40;
	ld.global.u64 	%rd54, [%rd53];
	add.s64 	%rd55, %rd54, %rd52;
	sub.s64 	%rd56, %rd54, %rd52;
	mul.lo.s64 	%rd57, %rd55, %rd56;
	st.global.u64 	[%rd152+-8], %rd57;
	ld.global.u64 	%rd58, [%rd153];
	add.s64 	%rd59, %rd53, %rd40;
	ld.global.u64 	%rd60, [%rd59];
	add.s64 	%rd61, %rd60, %rd58;
	sub.s64 	%rd62, %rd60, %rd58;
	mul.lo.s64 	%rd63, %rd61, %rd62;
	st.global.u64 	[%rd152], %rd63;
	ld.global.u64 	%rd64, [%rd153+8];
	add.s64 	%rd65, %rd59, %rd40;
	ld.global.u64 	%rd66, [%rd65];
	add.s64 	%rd67, %rd66, %rd64;
	sub.s64 	%rd68, %rd66, %rd64;
	mul.lo.s64 	%rd69, %rd67, %rd68;
	st.global.u64 	[%rd152+8], %rd69;
	ld.global.u64 	%rd70, [%rd153+16];
	add.s64 	%rd71, %rd65, %rd40;
	ld.global.u64 	%rd72, [%rd71];
	add.s64 	%rd73, %rd72, %rd70;
	sub.s64 	%rd74, %rd72, %rd70;
	mul.lo.s64 	%rd75, %rd73, %rd74;
	st.global.u64 	[%rd152+16], %rd75;
	ld.global.u64 	%rd76, [%rd153+24];
	add.s64 	%rd77, %rd71, %rd40;
	ld.global.u64 	%rd78, [%rd77];
	add.s64 	%rd79, %rd78, %rd76;
	sub.s64 	%rd80, %rd78, %rd76;
	mul.lo.s64 	%rd81, %rd79, %rd80;
	st.global.u64 	[%rd152+24], %rd81;
	add.s64 	%rd155, %rd155, -8;
	shl.b64 	%rd82, %rd26, 6;
	add.s64 	%rd154, %rd154, %rd82;
	add.s64 	%rd153, %rd153, 64;
	add.s64 	%rd152, %rd152, 64;
	setp.ne.s64 	%p5, %rd155, 0;
	@%p5 bra 	$L__BB0_3;
$L__BB0_4:
	and.b64  	%rd19, %rd27, 7;
	setp.eq.s64 	%p6, %rd19, 0;
	@%p6 bra 	$L__BB0_12;
	setp.lt.u64 	%p7, %rd19, 4;
	@%p7 bra 	$L__BB0_7;
	ld.param.u64 	%rd149, [_Z21per_row_column_kernelPlS_S_ll_param_2];
	add.s64 	%rd83, %rd157, %rd5;
	shl.b64 	%rd84, %rd83, 3;
	add.s64 	%rd85, %rd3, %rd84;
	ld.global.u64 	%rd86, [%rd85];
	mad.lo.s64 	%rd87, %rd157, %rd26, %rd4;
	shl.b64 	%rd88, %rd87, 3;
	add.s64 	%rd89, %rd2, %rd88;
	ld.global.u64 	%rd90, [%rd89];
	add.s64 	%rd91, %rd90, %rd86;
	sub.s64 	%rd92, %rd90, %rd86;
	mul.lo.s64 	%rd93, %rd91, %rd92;
	cvta.to.global.u64 	%rd94, %rd149;
	add.s64 	%rd95, %rd94, %rd84;
	st.global.u64 	[%rd95], %rd93;
	ld.global.u64 	%rd96, [%rd85+8];
	shl.b64 	%rd97, %rd26, 3;
	add.s64 	%rd98, %rd89, %rd97;
	ld.global.u64 	%rd99, [%rd98];
	add.s64 	%rd100, %rd99, %rd96;
	sub.s64 	%rd101, %rd99, %rd96;
	mul.lo.s64 	%rd102, %rd100, %rd101;
	st.global.u64 	[%rd95+8], %rd102;
	ld.global.u64 	%rd103, [%rd85+16];
	add.s64 	%rd104, %rd98, %rd97;
	ld.global.u64 	%rd105, [%rd104];
	add.s64 	%rd106, %rd105, %rd103;
	sub.s64 	%rd107, %rd105, %rd103;
	mul.lo.s64 	%rd108, %rd106, %rd107;
	st.global.u64 	[%rd95+16], %rd108;
	ld.global.u64 	%rd109, [%rd85+24];
	add.s64 	%rd110, %rd104, %rd97;
	ld.global.u64 	%rd111, [%rd110];
	add.s64 	%rd112, %rd111, %rd109;
	sub.s64 	%rd113, %rd111, %rd109;
	mul.lo.s64 	%rd114, %rd112, %rd113;
	st.global.u64 	[%rd95+24], %rd114;
	add.s64 	%rd157, %rd157, 4;
$L__BB0_7:
	and.b64  	%rd22, %rd27, 3;
	setp.eq.s64 	%p8, %rd22, 0;
	@%p8 bra 	$L__BB0_12;
	setp.eq.s64 	%p9, %rd22, 1;
	@%p9 bra 	$L__BB0_10;
	ld.param.u64 	%rd150, [_Z21per_row_column_kernelPlS_S_ll_param_2];
	add.s64 	%rd115, %rd157, %rd5;
	shl.b64 	%rd116, %rd115, 3;
	add.s64 	%rd117, %rd3, %rd116;
	ld.global.u64 	%rd118, [%rd117];
	mad.lo.s64 	%rd119, %rd157, %rd26, %rd4;
	shl.b64 	%rd120, %rd119, 3;
	add.s64 	%rd121, %rd2, %rd120;
	ld.global.u64 	%rd122, [%rd121];
	add.s64 	%rd123, %rd122, %rd118;
	sub.s64 	%rd124, %rd122, %rd118;
	mul.lo.s64 	%rd125, %rd123, %rd124;
	cvta.to.global.u64 	%rd126, %rd150;
	add.s64 	%rd127, %rd126, %rd116;
	st.global.u64 	[%rd127], %rd125;
	ld.global.u64 	%rd128, [%rd117+8];
	shl.b64 	%rd129, %rd26, 3;
	add.s64 	%rd130, %rd121, %rd129;
	ld.global.u64 	%rd131, [%rd130];
	add.s64 	%rd132, %rd131, %rd128;
	sub.s64 	%rd133, %rd131, %rd128;
	mul.lo.s64 	%rd134, %rd132, %rd133;
	st.global.u64 	[%rd127+8], %rd134;
	add.s64 	%rd157, %rd157, 2;
$L__BB0_10:
	and.b64  	%rd135, %rd27, 1;
	setp.eq.b64 	%p10, %rd135, 1;
	not.pred 	%p11, %p10;
	@%p11 bra 	$L__BB0_12;
	ld.param.u64 	%rd151, [_Z21per_row_column_kernelPlS_S_ll_param_2];
	add.s64 	%rd136, %rd157, %rd5;
	shl.b64 	%rd137, %rd136, 3;
	add.s64 	%rd138, %rd3, %rd137;
	ld.global.u64 	%rd139, [%rd138];
	mad.lo.s64 	%rd140, %rd157, %rd26, %rd4;
	shl.b64 	%rd141, %rd140, 3;
	add.s64 	%rd142, %rd2, %rd141;
	ld.global.u64 	%rd143, [%rd142];
	add.s64 	%rd144, %rd143, %rd139;
	sub.s64 	%rd145, %rd143, %rd139;
	mul.lo.s64 	%rd146, %rd144, %rd145;
	cvta.to.global.u64 	%rd147, %rd151;
	add.s64 	%rd148, %rd147, %rd137;
	st.global.u64 	[%rd148], %rd146;
$L__BB0_12:
	ret;

}
	// .globl	_Z21per_column_row_kernelPlS_S_ll
.visible .entry _Z21per_column_row_kernelPlS_S_ll(
	.param .u64 .ptr .align 1 _Z21per_column_row_kernelPlS_S_ll_param_0,
	.param .u64 .ptr .align 1 _Z21per_column_row_kernelPlS_S_ll_param_1,
	.param .u64 .ptr .align 1 _Z21per_column_row_kernelPlS_S_ll_param_2,
	.param .u64 _Z21per_column_row_kernelPlS_S_ll_param_3,
	.param .u64 _Z21per_column_row_kernelPlS_S_ll_param_4
)
{
	.reg .pred 	%p<12>;
	.reg .b32 	%r<8>;
	.reg .b64 	%rd<169>;

	ld.param.u64 	%rd24, [_Z21per_column_row_kernelPlS_S_ll_param_0];
	ld.param.u64 	%rd25, [_Z21per_column_row_kernelPlS_S_ll_param_1];
	ld.param.u64 	%rd26, [_Z21per_column_row_kernelPlS_S_ll_param_2];
	ld.param.u64 	%rd22, [_Z21per_column_row_kernelPlS_S_ll_param_3];
	ld.param.u64 	%rd23, [_Z21per_column_row_kernelPlS_S_ll_param_4];
	cvta.to.global.u64 	%rd1, %rd26;
	cvta.to.global.u64 	%rd2, %rd25;
	cvta.to.global.u64 	%rd3, %rd24;
	mov.u32 	%r1, %ctaid.x;
	mov.u32 	%r2, %ntid.y;
	mov.u32 	%r3, %ntid.x;
	mov.u32 	%r4, %tid.x;
	mov.u32 	%r5, %tid.y;
	mad.lo.s32 	%r6, %r3, %r1, %r4;
	mad.lo.s32 	%r7, %r6, %r2, %r5;
	cvt.u64.u32 	%rd4, %r7;
	setp.le.s64 	%p1, %rd23, %rd4;
	setp.lt.s64 	%p2, %rd22, 1;
	or.pred  	%p3, %p1, %p2;
	@%p3 bra 	$L__BB1_12;
	ld.param.u64 	%rd155, [_Z21per_column_row_kernelPlS_S_ll_param_3];
	mul.lo.s64 	%rd5, %rd155, %rd4;
	setp.lt.u64 	%p4, %rd155, 8;
	mov.b64 	%rd167, 0;
	@%p4 bra 	$L__BB1_4;
	ld.param.u64 	%rd156, [_Z21per_column_row_kernelPlS_S_ll_param_3];
	and.b64  	%rd167, %rd156, 9223372036854775800;
	shl.b64 	%rd164, %rd4, 3;
	shl.b64 	%rd28, %rd5, 3;
	add.s64 	%rd29, %rd28, %rd2;
	add.s64 	%rd163, %rd29, 32;
	mov.u64 	%rd165, %rd167;
$L__BB1_3:
	.pragma "nounroll";
	add.s64 	%rd30, %rd3, %rd164;
	ld.global.u64 	%rd31, [%rd30];
	ld.global.u64 	%rd32, [%rd163+-32];
	add.s64 	%rd33, %rd32, %rd31;
	sub.s64 	%rd34, %rd32, %rd31;
	mul.lo.s64 	%rd35, %rd33, %rd34;
	add.s64 	%rd36, %rd1, %rd164;
	st.global.u64 	[%rd36], %rd35;
	shl.b64 	%rd37, %rd23, 3;
	add.s64 	%rd38, %rd30, %rd37;
	ld.global.u64 	%rd39, [%rd38];
	ld.global.u64 	%rd40, [%rd163+-24];
	add.s64 	%rd41, %rd40, %rd39;
	sub.s64 	%rd42, %rd40, %rd39;
	mul.lo.s64 	%rd43, %rd41, %rd42;
	add.s64 	%rd44, %rd36, %rd37;
	st.global.u64 	[%rd44], %rd43;
	add.s64 	%rd45, %rd38, %rd37;
	ld.global.u64 	%rd46, [%rd45];
	ld.global.u64 	%rd47, [%rd163+-16];
	add.s64 	%rd48, %rd47, %rd46;
	sub.s64 	%rd49, %rd47, %rd46;
	mul.lo.s64 	%rd50, %rd48, %rd49;
	add.s64 	%rd51, %rd44, %rd37;
	st.global.u64 	[%rd51], %rd50;
	add.s64 	%rd52, %rd45, %rd37;
	ld.global.u64 	%rd53, [%rd52];
	ld.global.u64 	%rd54, [%rd163+-8];
	add.s64 	%rd55, %rd54, %rd53;
	sub.s64 	%rd56, %rd54, %rd53;
	mul.lo.s64 	%rd57, %rd55, %rd56;
	add.s64 	%rd58, %rd51, %rd37;
	st.global.u64 	[%rd58], %rd57;
	add.s64 	%rd59, %rd52, %rd37;
	ld.global.u64 	%rd60, [%rd59];
	ld.global.u64 	%rd61, [%rd163];
	add.s64 	%rd62, %rd61, %rd60;
	sub.s64 	%rd63, %rd61, %rd60;
	mul.lo.s64 	%rd64, %rd62, %rd63;
	add.s64 	%rd65, %rd58, %rd37;
	st.global.u64 	[%rd65], %rd64;
	add.s64 	%rd66, %rd59, %rd37;
	ld.global.u64 	%rd67, [%rd66];
	ld.global.u64 	%rd68, [%rd163+8];
	add.s64 	%rd69, %rd68, %rd67;
	sub.s64 	%rd70, %rd68, %rd67;
	mul.lo.s64 	%rd71, %rd69, %rd70;
	add.s64 	%rd72, %rd65, %rd37;
	st.global.u64 	[%rd72], %rd71;
	add.s64 	%rd73, %rd66, %rd37;
	ld.global.u64 	%rd74, [%rd73];
	ld.global.u64 	%rd75, [%rd163+16];
	add.s64 	%rd76, %rd75, %rd74;
	sub.s64 	%rd77, %rd75, %rd74;
	mul.lo.s64 	%rd78, %rd76, %rd77;
	add.s64 	%rd79, %rd72, %rd37;
	st.global.u64 	[%rd79], %rd78;
	add.s64 	%rd80, %rd73, %rd37;
	ld.global.u64 	%rd81, [%rd80];
	ld.global.u64 	%rd82, [%rd163+24];
	add.s64 	%rd83, %rd82, %rd81;
	sub.s64 	%rd84, %rd82, %rd81;
	mul.lo.s64 	%rd85, %rd83, %rd84;
	add.s64 	%rd86, %rd79, %rd37;
	st.global.u64 	[%rd86], %rd85;
	add.s64 	%rd165, %rd165, -8;
	shl.b64 	%rd87, %rd23, 6;
	add.s64 	%rd164, %rd164, %rd87;
	add.s64 	%rd163, %rd163, 64;
	setp.ne.s64 	%p5, %rd165, 0;
	@%p5 bra 	$L__BB1_3;
$L__BB1_4:
	ld.param.u64 	%rd157, [_Z21per_column_row_kernelPlS_S_ll_param_3];
	and.b64  	%rd16, %rd157, 7;
	setp.eq.s64 	%p6, %rd16, 0;
	@%p6 bra 	$L__BB1_12;
	setp.lt.u64 	%p7, %rd16, 4;
	@%p7 bra 	$L__BB1_7;
	ld.param.u64 	%rd158, [_Z21per_column_row_kernelPlS_S_ll_param_3];
	mad.lo.s64 	%rd88, %rd167, %rd23, %rd4;
	shl.b64 	%rd89, %rd88, 3;
	add.s64 	%rd90, %rd3, %rd89;
	ld.global.u64 	%rd91, [%rd90];
	mad.lo.s64 	%rd92, %rd158, %rd4, %rd167;
	shl.b64 	%rd93, %rd92, 3;
	add.s64 	%rd94, %rd2, %rd93;
	ld.global.u64 	%rd95, [%rd94];
	add.s64 	%rd96, %rd95, %rd91;
	sub.s64 	%rd97, %rd95, %rd91;
	mul.lo.s64 	%rd98, %rd96, %rd97;
	add.s64 	%rd99, %rd1, %rd89;
	st.global.u64 	[%rd99], %rd98;
	shl.b64 	%rd100, %rd23, 3;
	add.s64 	%rd101, %rd90, %rd100;
	ld.global.u64 	%rd102, [%rd101];
	ld.global.u64 	%rd103, [%rd94+8];
	add.s64 	%rd104, %rd103, %rd102;
	sub.s64 	%rd105, %rd103, %rd102;
	mul.lo.s64 	%rd106, %rd104, %rd105;
	add.s64 	%rd107, %rd99, %rd100;
	st.global.u64 	[%rd107], %rd106;
	add.s64 	%rd108, %rd101, %rd100;
	ld.global.u64 	%rd109, [%rd108];
	ld.global.u64 	%rd110, [%rd94+16];
	add.s64 	%rd111, %rd110, %rd109;
	sub.s64 	%rd112, %rd110, %rd109;
	mul.lo.s64 	%rd113, %rd111, %rd112;
	add.s64 	%rd114, %rd107, %rd100;
	st.global.u64 	[%rd114], %rd113;
	add.s64 	%rd115, %rd108, %rd100;
	ld.global.u64 	%rd116, [%rd115];
	ld.global.u64 	%rd117, [%rd94+24];
	add.s64 	%rd118, %rd117, %rd116;
	sub.s64 	%rd119, %rd117, %rd116;
	mul.lo.s64 	%rd120, %rd118, %rd119;
	add.s64 	%rd121, %rd114, %rd100;
	st.global.u64 	[%rd121], %rd120;
	add.s64 	%rd167, %rd167, 4;
$L__BB1_7:
	ld.param.u64 	%rd159, [_Z21per_column_row_kernelPlS_S_ll_param_3];
	and.b64  	%rd19, %rd159, 3;
	setp.eq.s64 	%p8, %rd19, 0;
	@%p8 bra 	$L__BB1_12;
	setp.eq.s64 	%p9, %rd19, 1;
	@%p9 bra 	$L__BB1_10;
	ld.param.u64 	%rd160, [_Z21per_column_row_kernelPlS_S_ll_param_3];
	mad.lo.s64 	%rd122, %rd167, %rd23, %rd4;
	shl.b64 	%rd123, %rd122, 3;
	add.s64 	%rd124, %rd3, %rd123;
	ld.global.u64 	%rd125, [%rd124];
	mad.lo.s64 	%rd126, %rd160, %rd4, %rd167;
	shl.b64 	%rd127, %rd126, 3;
	add.s64 	%rd128, %rd2, %rd127;
	ld.global.u64 	%rd129, [%rd128];
	add.s64 	%rd130, %rd129, %rd125;
	sub.s64 	%rd131, %rd129, %rd125;
	mul.lo.s64 	%rd132, %rd130, %rd131;
	add.s64 	%rd133, %rd1, %rd123;
	st.global.u64 	[%rd133], %rd132;
	shl.b64 	%rd134, %rd23, 3;
	add.s64 	%rd135, %rd124, %rd134;
	ld.global.u64 	%rd136, [%rd135];
	ld.global.u64 	%rd137, [%rd128+8];
	add.s64 	%rd138, %rd137, %rd136;
	sub.s64 	%rd139, %rd137, %rd136;
	mul.lo.s64 	%rd140, %rd138, %rd139;
	add.s64 	%rd141, %rd133, %rd134;
	st.global.u64 	[%rd141], %rd140;
	add.s64 	%rd167, %rd167, 2;
$L__BB1_10:
	ld.param.u64 	%rd161, [_Z21per_column_row_kernelPlS_S_ll_param_3];
	and.b64  	%rd142, %rd161, 1;
	setp.eq.b64 	%p10, %rd142, 1;
	not.pred 	%p11, %p10;
	@%p11 bra 	$L__BB1_12;
	ld.param.u64 	%rd162, [_Z21per_column_row_kernelPlS_S_ll_param_3];
	mad.lo.s64 	%rd143, %rd167, %rd23, %rd4;
	shl.b64 	%rd144, %rd143, 3;
	add.s64 	%rd145, %rd3, %rd144;
	ld.global.u64 	%rd146, [%rd145];
	mad.lo.s64 	%rd147, %rd162, %rd4, %rd167;
	shl.b64 	%rd148, %rd147, 3;
	add.s64 	%rd149, %rd2, %rd148;
	ld.global.u64 	%rd150, [%rd149];
	add.s64 	%rd151, %rd150, %rd146;
	sub.s64 	%rd152, %rd150, %rd146;
	mul.lo.s64 	%rd153, %rd151, %rd152;
	add.s64 	%rd154, %rd1, %rd144;
	st.global.u64 	[%rd154], %rd153;
$L__BB1_12:
	ret;

}
	// .globl	_Z18per_element_kernelPlS_S_ll
.visible .entry _Z18per_element_kernelPlS_S_ll(
	.param .u64 .ptr .align 1 _Z18per_element_kernelPlS_S_ll_param_0,
	.param .u64 .ptr .align 1 _Z18per_element_kernelPlS_S_ll_param_1,
	.param .u64 .ptr .align 1 _Z18per_element_kernelPlS_S_ll_param_2,
	.param .u64 _Z18per_element_kernelPlS_S_ll_param_3,
	.param .u64 _Z18per_element_kernelPlS_S_ll_param_4
)
{
	.reg .pred 	%p<3>;
	.reg .b32 	%r<16>;
	.reg .b64 	%rd<35>;

	ld.param.u64 	%rd8, [_Z18per_element_kernelPlS_S_ll_param_0];
	ld.param.u64 	%rd9, [_Z18per_element_kernelPlS_S_ll_param_1];
	ld.param.u64 	%rd10, [_Z18per_element_kernelPlS_S_ll_param_2];
	ld.param.u64 	%rd11, [_Z18per_element_kernelPlS_S_ll_param_3];
	ld.param.u64 	%rd12, [_Z18per_element_kernelPlS_S_ll_param_4];
	mov.u32 	%r1, %ctaid.y;
	mov.u32 	%r2, %nctaid.x;
	mov.u32 	%r3, %ntid.y;
	mov.u32 	%r4, %ntid.x;
	mov.u32 	%r5, %ctaid.x;
	mov.u32 	%r6, %tid.x;
	mov.u32 	%r7, %tid.y;
	mad.lo.s32 	%r8, %r1, %r2, %r5;
	mad.lo.s32 	%r9, %r8, %r4, %r6;
	mad.lo.s32 	%r10, %r9, %r3, %r7;
	cvt.u64.u32 	%rd1, %r10;
	mul.lo.s64 	%rd13, %rd12, %rd11;
	setp.le.s64 	%p1, %rd13, %rd1;
	@%p1 bra 	$L__BB2_5;
	and.b64  	%rd14, %rd12, -4294967296;
	setp.ne.s64 	%p2, %rd14, 0;
	@%p2 bra 	$L__BB2_3;
	cvt.u32.u64 	%r11, %rd12;
	cvt.u32.u64 	%r12, %rd1;
	div.u32 	%r13, %r12, %r11;
	mul.lo.s32 	%r14, %r13, %r11;
	sub.s32 	%r15, %r12, %r14;
	cvt.u64.u32 	%rd33, %r13;
	cvt.u64.u32 	%rd34, %r15;
	bra.uni 	$L__BB2_4;
$L__BB2_3:
	div.s64 	%rd33, %rd1, %rd12;
	mul.lo.s64 	%rd15, %rd33, %rd12;
	sub.s64 	%rd34, %rd1, %rd15;
$L__BB2_4:
	and.b64  	%rd16, %rd33, 4294967295;
	mad.lo.s64 	%rd17, %rd16, %rd12, %rd34;
	cvta.to.global.u64 	%rd18, %rd8;
	shl.b64 	%rd19, %rd17, 3;
	add.s64 	%rd20, %rd18, %rd19;
	ld.global.u64 	%rd21, [%rd20];
	mad.lo.s64 	%rd22, %rd34, %rd11, %rd16;
	cvta.to.global.u64 	%rd23, %rd9;
	shl.b64 	%rd24, %rd22, 3;
	add.s64 	%rd25, %rd23, %rd24;
	ld.global.u64 	%rd26, [%rd25];
	add.s64 	%rd27, %rd26, %rd21;
	sub.s64 	%rd28, %rd26, %rd21;
	mul.lo.s64 	%rd29, %rd27, %rd28;
	cvta.to.global.u64 	%rd30, %rd10;
	shl.b64 	%rd31, %rd1, 3;
	add.s64 	%rd32, %rd30, %rd31;
	st.global.u64 	[%rd32], %rd29;
$L__BB2_5:
	ret;

}


// ===== COMPILED SASS (sm_100) =====

	.target	sm_100

	.elftype	@"ET_EXEC"


//--------------------- .note.nv.tkinfo           --------------------------
	.section	.note.nv.tkinfo,"",@"SHT_NOTE"
	.sectionflags	@"SHF_NOTE_NV_TKINFO"
	.tkinfo
        /*0018*/ 	.word	0x00000002
        /*0030*/ 	.string	""
        /*0030*/ 	.string	"ptxas"
        /*0030*/ 	.string	"Cuda compilation tools, release 13.0, V13.0.88"
        /*0030*/ 	.string	"Build cuda_13.0.r13.0/compiler.36424714_0"
        /*0030*/ 	.string	"-arch sm_100 -m 64 "



//--------------------- .note.nv.cuinfo           --------------------------
	.section	.note.nv.cuinfo,"",@"SHT_NOTE"
	.sectionflags	@"SHF_NOTE_NV_CUINFO"
        /*0018*/ 	.short	0x0002
        /*001a*/ 	.short	0x0064
        /*001c*/ 	.short	0x0082
	.zero		2


//--------------------- .nv.info                  --------------------------
	.section	.nv.info,"",@"SHT_CUDA_INFO"
	.align	4


	//----- nvinfo : EIATTR_REGCOUNT
	.align		4
        /*0000*/ 	.byte	0x04, 0x2f
        /*0002*/ 	.short	(.L_1 - .L_0)
	.align		4
.L_0:
        /*0004*/ 	.word	index@(_Z21per_row_column_kernelPlS_S_ll)
        /*0008*/ 	.word	0x00000020


	//----- nvinfo : EIATTR_FRAME_SIZE
	.align		4
.L_1:
        /*000c*/ 	.byte	0x04, 0x11
        /*000e*/ 	.short	(.L_3 - .L_2)
	.align		4
.L_2:
        /*0010*/ 	.word	index@(_Z21per_row_column_kernelPlS_S_ll)
        /*0014*/ 	.word	0x00000000


	//----- nvinfo : EIATTR_REGCOUNT
	.align		4
.L_3:
        /*0018*/ 	.byte	0x04, 0x2f
        /*001a*/ 	.short	(.L_5 - .L_4)
	.align		4
.L_4:
        /*001c*/ 	.word	index@(_Z21per_column_row_kernelPlS_S_ll)
        /*0020*/ 	.word	0x00000020


	//----- nvinfo : EIATTR_FRAME_SIZE
	.align		4
.L_5:
        /*0024*/ 	.byte	0x04, 0x11
        /*0026*/ 	.short	(.L_7 - .L_6)
	.align		4
.L_6:
        /*0028*/ 	.word	index@(_Z21per_column_row_kernelPlS_S_ll)
        /*002c*/ 	.word	0x00000000


	//----- nvinfo : EIATTR_REGCOUNT
	.align		4
.L_7:
        /*0030*/ 	.byte	0x04, 0x2f
        /*0032*/ 	.short	(.L_9 - .L_8)
	.align		4
.L_8:
        /*0034*/ 	.word	index@(_Z18per_element_kernelPlS_S_ll)
        /*0038*/ 	.word	0x00000014


	//----- nvinfo : EIATTR_FRAME_SIZE
	.align		4
.L_9:
        /*003c*/ 	.byte	0x04, 0x11
        /*003e*/ 	.short	(.L_11 - .L_10)
	.align		4
.L_10:
        /*0040*/ 	.word	index@($__internal_0_$__cuda_sm20_div_s64)
        /*0044*/ 	.word	0x00000000


	//----- nvinfo : EIATTR_FRAME_SIZE
	.align		4
.L_11:
        /*0048*/ 	.byte	0x04, 0x11
        /*004a*/ 	.short	(.L_13 - .L_12)
	.align		4
.L_12:
        /*004c*/ 	.word	index@(_Z18per_element_kernelPlS_S_ll)
        /*0050*/ 	.word	0x00000000


	//----- nvinfo : EIATTR_MIN_STACK_SIZE
	.align		4
.L_13:
        /*0054*/ 	.byte	0x04, 0x12
        /*0056*/ 	.short	(.L_15 - .L_14)
	.align		4
.L_14:
        /*0058*/ 	.word	index@(_Z18per_element_kernelPlS_S_ll)
        /*005c*/ 	.word	0x00000000


	//----- nvinfo : EIATTR_MIN_STACK_SIZE
	.align		4
.L_15:
        /*0060*/ 	.byte	0x04, 0x12
        /*0062*/ 	.short	(.L_17 - .L_16)
	.align		4
.L_16:
        /*0064*/ 	.word	index@(_Z21per_column_row_kernelPlS_S_ll)
        /*0068*/ 	.word	0x00000000


	//----- nvinfo : EIATTR_MIN_STACK_SIZE
	.align		4
.L_17:
        /*006c*/ 	.byte	0x04, 0x12
        /*006e*/ 	.short	(.L_19 - .L_18)
	.align		4
.L_18:
        /*0070*/ 	.word	index@(_Z21per_row_column_kernelPlS_S_ll)
        /*0074*/ 	.word	0x00000000
.L_19:


//--------------------- .nv.compat                --------------------------
	.section	.nv.compat,"",@"SHT_CUDA_COMPAT_INFO"
	.align	4
        /*0000*/ 	.byte	0x02, 0x09, 0x00, 0x00, 0x02, 0x02, 0x01, 0x00, 0x02, 0x05, 0x05, 0x00, 0x03, 0x07, 0x01, 0x01
        /*0010*/ 	.byte	0x02, 0x03, 0x00, 0x00, 0x02, 0x06, 0x01, 0x00, 0x04, 0x0b, 0x08, 0x00, 0x09, 0x00, 0x00, 0x00
        /*0020*/ 	.byte	0x00, 0x00, 0x00, 0x00


//--------------------- .nv.info._Z18per_element_kernelPlS_S_ll --------------------------
	.section	.nv.info._Z18per_element_kernelPlS_S_ll,"",@"SHT_CUDA_INFO"
	.sectionflags	@""
	.align	4


	//----- nvinfo : EIATTR_CUDA_API_VERSION
	.align		4
        /*0000*/ 	.byte	0x04, 0x37
        /*0002*/ 	.short	(.L_21 - .L_20)
.L_20:
        /*0004*/ 	.word	0x00000082


	//----- nvinfo : EIATTR_KPARAM_INFO
	.align		4
.L_21:
        /*0008*/ 	.byte	0x04, 0x17
        /*000a*/ 	.short	(.L_23 - .L_22)
.L_22:
        /*000c*/ 	.word	0x00000000
        /*0010*/ 	.short	0x0004
        /*0012*/ 	.short	0x0020
        /*0014*/ 	.byte	0x00, 0xf0, 0x21, 0x00


	//----- nvinfo : EIATTR_KPARAM_INFO
	.align		4
.L_23:
        /*0018*/ 	.byte	0x04, 0x17
        /*001a*/ 	.short	(.L_25 - .L_24)
.L_24:
        /*001c*/ 	.word	0x00000000
        /*0020*/ 	.short	0x0003
        /*0022*/ 	.short	0x0018
        /*0024*/ 	.byte	0x00, 0xf0, 0x21, 0x00


	//----- nvinfo : EIATTR_KPARAM_INFO
	.align		4
.L_25:
        /*0028*/ 	.byte	0x04, 0x17
        /*002a*/ 	.short	(.L_27 - .L_26)
.L_26:
        /*002c*/ 	.word	0x00000000
        /*0030*/ 	.short	0x0002
        /*0032*/ 	.short	0x0010
        /*0034*/ 	.byte	0x00, 0xf5, 0x21, 0x00


	//----- nvinfo : EIATTR_KPARAM_INFO
	.align		4
.L_27:
        /*0038*/ 	.byte	0x04, 0x17
        /*003a*/ 	.short	(.L_29 - .L_28)
.L_28:
        /*003c*/ 	.word	0x00000000
        /*0040*/ 	.short	0x0001
        /*0042*/ 	.short	0x0008
        /*0044*/ 	.byte	0x00, 0xf5, 0x21, 0x00


	//----- nvinfo : EIATTR_KPARAM_INFO
	.align		4
.L_29:
        /*0048*/ 	.byte	0x04, 0x17
        /*004a*/ 	.short	(.L_31 - .L_30)
.L_30:
        /*004c*/ 	.word	0x00000000
        /*0050*/ 	.short	0x0000
        /*0052*/ 	.short	0x0000
        /*0054*/ 	.byte	0x00, 0xf5, 0x21, 0x00


	//----- nvinfo : EIATTR_SPARSE_MMA_MASK
	.align		4
.L_31:
        /*0058*/ 	.byte	0x03, 0x50
        /*005a*/ 	.short	0x0000


	//----- nvinfo : EIATTR_MAXREG_COUNT
	.align		4
        /*005c*/ 	.byte	0x03, 0x1b
        /*005e*/ 	.short	0x00ff


	//----- nvinfo : EIATTR_MERCURY_ISA_VERSION
	.align		4
        /*0060*/ 	.byte	0x03, 0x5f
        /*0062*/ 	.short	0x0101


	//----- nvinfo : EIATTR_VRC_CTA_INIT_COUNT
	.align		4
        /*0064*/ 	.byte	0x02, 0x4a
	.zero		1
	.zero		1


	//----- nvinfo : EIATTR_EXIT_INSTR_OFFSETS
	.align		4
        /*0068*/ 	.byte	0x04, 0x1c
        /*006a*/ 	.short	(.L_33 - .L_32)


	//   ....[0]....
.L_32:
        /*006c*/ 	.word	0x00000140


	//   ....[1]....
        /*0070*/ 	.word	0x00000570


	//----- nvinfo : EIATTR_CRS_STACK_SIZE
	.align		4
.L_33:
        /*0074*/ 	.byte	0x04, 0x1e
        /*0076*/ 	.short	(.L_35 - .L_34)
.L_34:
        /*0078*/ 	.word	0x00000000


	//----- nvinfo : EIATTR_CBANK_PARAM_SIZE
	.align		4
.L_35:
        /*007c*/ 	.byte	0x03, 0x19
        /*007e*/ 	.short	0x0028


	//----- nvinfo : EIATTR_PARAM_CBANK
	.align		4
        /*0080*/ 	.byte	0x04, 0x0a
        /*0082*/ 	.short	(.L_37 - .L_36)
	.align		4
.L_36:
        /*0084*/ 	.word	index@(.nv.constant0._Z18per_element_kernelPlS_S_ll)
        /*0088*/ 	.short	0x0380
        /*008a*/ 	.short	0x0028


	//----- nvinfo : EIATTR_SW_WAR
	.align		4
.L_37:
        /*008c*/ 	.byte	0x04, 0x36
        /*008e*/ 	.short	(.L_39 - .L_38)
.L_38:
        /*0090*/ 	.word	0x00000008
.L_39:


//--------------------- .nv.info._Z21per_column_row_kernelPlS_S_ll --------------------------
	.section	.nv.info._Z21per_column_row_kernelPlS_S_ll,"",@"SHT_CUDA_INFO"
	.sectionflags	@""
	.align	4


	//----- nvinfo : EIATTR_CUDA_API_VERSION
	.align		4
        /*0000*/ 	.byte	0x04, 0x37
        /*0002*/ 	.short	(.L_41 - .L_40)
.L_40:
        /*0004*/ 	.word	0x00000082


	//----- nvinfo : EIATTR_KPARAM_INFO
	.align		4
.L_41:
        /*0008*/ 	.byte	0x04, 0x17
        /*000a*/ 	.short	(.L_43 - .L_42)
.L_42:
        /*000c*/ 	.word	0x00000000
        /*0010*/ 	.short	0x0004
        /*0012*/ 	.short	0x0020
        /*0014*/ 	.byte	0x00, 0xf0, 0x21, 0x00


	//----- nvinfo : EIATTR_KPARAM_INFO
	.align		4
.L_43:
        /*0018*/ 	.byte	0x04, 0x17
        /*001a*/ 	.short	(.L_45 - .L_44)
.L_44:
        /*001c*/ 	.word	0x00000000
        /*0020*/ 	.short	0x0003
        /*0022*/ 	.short	0x0018
        /*0024*/ 	.byte	0x00, 0xf0, 0x21, 0x00


	//----- nvinfo : EIATTR_KPARAM_INFO
	.align		4
.L_45:
        /*0028*/ 	.byte	0x04, 0x17
        /*002a*/ 	.short	(.L_47 - .L_46)
.L_46:
        /*002c*/ 	.word	0x00000000
        /*0030*/ 	.short	0x0002
        /*0032*/ 	.short	0x0010
        /*0034*/ 	.byte	0x00, 0xf5, 0x21, 0x00


	//----- nvinfo : EIATTR_KPARAM_INFO
	.align		4
.L_47:
        /*0038*/ 	.byte	0x04, 0x17
        /*003a*/ 	.short	(.L_49 - .L_48)
.L_48:
        /*003c*/ 	.word	0x00000000
        /*0040*/ 	.short	0x0001
        /*0042*/ 	.short	0x0008
        /*0044*/ 	.byte	0x00, 0xf5, 0x21, 0x00


	//----- nvinfo : EIATTR_KPARAM_INFO
	.align		4
.L_49:
        /*0048*/ 	.byte	0x04, 0x17
        /*004a*/ 	.short	(.L_51 - .L_50)
.L_50:
        /*004c*/ 	.word	0x00000000
        /*0050*/ 	.short	0x0000
        /*0052*/ 	.short	0x0000
        /*0054*/ 	.byte	0x00, 0xf5, 0x21, 0x00


	//----- nvinfo : EIATTR_SPARSE_MMA_MASK
	.align		4
.L_51:
        /*0058*/ 	.byte	0x03, 0x50
        /*005a*/ 	.short	0x0000


	//----- nvinfo : EIATTR_MAXREG_COUNT
	.align		4
        /*005c*/ 	.byte	0x03, 0x1b
        /*005e*/ 	.short	0x00ff


	//----- nvinfo : EIATTR_MERCURY_ISA_VERSION
	.align		4
        /*0060*/ 	.byte	0x03, 0x5f
        /*0062*/ 	.short	0x0101


	//----- nvinfo : EIATTR_VRC_CTA_INIT_COUNT
	.align		4
        /*0064*/ 	.byte	0x02, 0x4a
	.zero		1
	.zero		1


	//----- nvinfo : EIATTR_EXIT_INSTR_OFFSETS
	.align		4
        /*0068*/ 	.byte	0x04, 0x1c
        /*006a*/ 	.short	(.L_53 - .L_52)


	//   ....[0]....
.L_52:
        /*006c*/ 	.word	0x000000e0


	//   ....[1]....
        /*0070*/ 	.word	0x00000aa0


	//   ....[2]....
        /*0074*/ 	.word	0x00001010


	//   ....[3]....
        /*0078*/ 	.word	0x00001380


	//   ....[4]....
        /*007c*/ 	.word	0x00001560


	//----- nvinfo : EIATTR_CBANK_PARAM_SIZE
	.align		4
.L_53:
        /*0080*/ 	.byte	0x03, 0x19
        /*0082*/ 	.short	0x0028


	//----- nvinfo : EIATTR_PARAM_CBANK
	.align		4
        /*0084*/ 	.byte	0x04, 0x0a
        /*0086*/ 	.short	(.L_55 - .L_54)
	.align		4
.L_54:
        /*0088*/ 	.word	index@(.nv.constant0._Z21per_column_row_kernelPlS_S_ll)
        /*008c*/ 	.short	0x0380
        /*008e*/ 	.short	0x0028


	//----- nvinfo : EIATTR_SW_WAR
	.align		4
.L_55:
        /*0090*/ 	.byte	0x04, 0x36
        /*0092*/ 	.short	(.L_57 - .L_56)
.L_56:
        /*0094*/ 	.word	0x00000008
.L_57:


//--------------------- .nv.info._Z21per_row_column_kernelPlS_S_ll --------------------------
	.section	.nv.info._Z21per_row_column_kernelPlS_S_ll,"",@"SHT_CUDA_INFO"
	.sectionflags	@""
	.align	4


	//----- nvinfo : EIATTR_CUDA_API_VERSION
	.align		4
        /*0000*/ 	.byte	0x04, 0x37
        /*0002*/ 	.short	(.L_59 - .L_58)
.L_58:
        /*0004*/ 	.word	0x00000082


	//----- nvinfo : EIATTR_KPARAM_INFO
	.align		4
.L_59:
        /*0008*/ 	.byte	0x04, 0x17
        /*000a*/ 	.short	(.L_61 - .L_60)
.L_60:
        /*000c*/ 	.word	0x00000000
        /*0010*/ 	.short	0x0004
        /*0012*/ 	.short	0x0020
        /*0014*/ 	.byte	0x00, 0xf0, 0x21, 0x00


	//----- nvinfo : EIATTR_KPARAM_INFO
	.align		4
.L_61:
        /*0018*/ 	.byte	0x04, 0x17
        /*001a*/ 	.short	(.L_63 - .L_62)
.L_62:
        /*001c*/ 	.word	0x00000000
        /*0020*/ 	.short	0x0003
        /*0022*/ 	.short	0x0018
        /*0024*/ 	.byte	0x00, 0xf0, 0x21, 0x00


	//----- nvinfo : EIATTR_KPARAM_INFO
	.align		4
.L_63:
        /*0028*/ 	.byte	0x04, 0x17
        /*002a*/ 	.short	(.L_65 - .L_64)
.L_64:
        /*002c*/ 	.word	0x00000000
        /*0030*/ 	.short	0x0002
        /*0032*/ 	.short	0x0010
        /*0034*/ 	.byte	0x00, 0xf5, 0x21, 0x00


	//----- nvinfo : EIATTR_KPARAM_INFO
	.align		4
.L_65:
        /*0038*/ 	.byte	0x04, 0x17
        /*003a*/ 	.short	(.L_67 - .L_66)
.L_66:
        /*003c*/ 	.word	0x00000000
        /*0040*/ 	.short	0x0001
        /*0042*/ 	.short	0x0008
        /*0044*/ 	.byte	0x00, 0xf5, 0x21, 0x00


	//----- nvinfo : EIATTR_KPARAM_INFO
	.align		4
.L_67:
        /*0048*/ 	.byte	0x04, 0x17
        /*004a*/ 	.short	(.L_69 - .L_68)
.L_68:
        /*004c*/ 	.word	0x00000000
        /*0050*/ 	.short	0x0000
        /*0052*/ 	.short	0x0000
        /*0054*/ 	.byte	0x00, 0xf5, 0x21, 0x00


	//----- nvinfo : EIATTR_SPARSE_MMA_MASK
	.align		4
.L_69:
        /*0058*/ 	.byte	0x03, 0x50
        /*005a*/ 	.short	0x0000


	//----- nvinfo : EIATTR_MAXREG_COUNT
	.align		4
        /*005c*/ 	.byte	0x03, 0x1b
        /*005e*/ 	.short	0x00ff


	//----- nvinfo : EIATTR_MERCURY_ISA_VERSION
	.align		4
        /*0060*/ 	.byte	0x03, 0x5f
        /*0062*/ 	.short	0x0101


	//----- nvinfo : EIATTR_VRC_CTA_INIT_COUNT
	.align		4
        /*0064*/ 	.byte	0x02, 0x4a
	.zero		1
	.zero		1


	//----- nvinfo : EIATTR_EXIT_INSTR_OFFSETS
	.align		4
        /*0068*/ 	.byte	0x04, 0x1c
        /*006a*/ 	.short	(.L_71 - .L_70)


	//   ....[0]....
.L_70:
        /*006c*/ 	.word	0x000000b0


	//   ....[1]....
        /*0070*/ 	.word	0x000009b0


	//   ....[2]....
        /*0074*/ 	.word	0x00000ec0


	//   ....[3]....
        /*0078*/ 	.word	0x000011f0


	//   ....[4]....
        /*007c*/ 	.word	0x000013d0


	//----- nvinfo : EIATTR_CBANK_PARAM_SIZE
	.align		4
.L_71:
        /*0080*/ 	.byte	0x03, 0x19
        /*0082*/ 	.short	0x0028


	//----- nvinfo : EIATTR_PARAM_CBANK
	.align		4
        /*0084*/ 	.byte	0x04, 0x0a
        /*0086*/ 	.short	(.L_73 - .L_72)
	.align		4
.L_72:
        /*0088*/ 	.word	index@(.nv.constant0._Z21per_row_column_kernelPlS_S_ll)
        /*008c*/ 	.short	0x0380
        /*008e*/ 	.short	0x0028


	//----- nvinfo : EIATTR_SW_WAR
	.align		4
.L_73:
        /*0090*/ 	.byte	0x04, 0x36
        /*0092*/ 	.short	(.L_75 - .L_74)
.L_74:
        /*0094*/ 	.word	0x00000008
.L_75:


//--------------------- .nv.callgraph             --------------------------
	.section	.nv.callgraph,"",@"SHT_CUDA_CALLGRAPH"
	.align	4
	.sectionentsize	8
	.align		4
        /*0000*/ 	.word	0x00000000
	.align		4
        /*0004*/ 	.word	0xffffffff
	.align		4
        /*0008*/ 	.word	0x00000000
	.align		4
        /*000c*/ 	.word	0xfffffffe
	.align		4
        /*0010*/ 	.word	0x00000000
	.align		4
        /*0014*/ 	.word	0xfffffffd
	.align		4
        /*0018*/ 	.word	0x00000000
	.align		4
        /*001c*/ 	.word	0xfffffffc


//--------------------- .text._Z18per_element_kernelPlS_S_ll --------------------------
	.section	.text._Z18per_element_kernelPlS_S_ll,"ax",@progbits
	.align	128
        .global         _Z18per_element_kernelPlS_S_ll
        .type           _Z18per_element_kernelPlS_S_ll,@function
        .size           _Z18per_element_kernelPlS_S_ll,(.L_x_13 - _Z18per_element_kernelPlS_S_ll)
        .other          _Z18per_element_kernelPlS_S_ll,@"STO_CUDA_ENTRY STV_DEFAULT"
_Z18per_element_kernelPlS_S_ll:
.text._Z18per_element_kernelPlS_S_ll:
[----:B------:R-:W-:Y:S01]  /*0000*/  LDC R1, c[0x0][0x37c] ;  /* 0x0000df00ff017b82 */ /* 0x000fe20000000800 */
[----:B------:R-:W0:Y:S07]  /*0010*/  S2R R3, SR_TID.X ;  /* 0x0000000000037919 */ /* 0x000e2e0000002100 */
[----:B------:R-:W-:Y:S01]  /*0020*/  S2UR UR6, SR_CTAID.Y ;  /* 0x00000000000679c3 */ /* 0x000fe20000002600 */
[----:B------:R-:W1:Y:S01]  /*0030*/  LDCU UR4, c[0x0][0x370] ;  /* 0x00006e00ff0477ac */ /* 0x000e620008000800 */
[----:B------:R-:W2:Y:S01]  /*0040*/  S2R R5, SR_TID.Y ;  /* 0x0000000000057919 */ /* 0x000ea20000002200 */
[----:B------:R-:W2:Y:S05]  /*0050*/  LDCU UR10, c[0x0][0x364] ;  /* 0x00006c80ff0a77ac */ /* 0x000eaa0008000800 */
[----:B------:R-:W1:Y:S01]  /*0060*/  S2UR UR5, SR_CTAID.X ;  /* 0x00000000000579c3 */ /* 0x000e620000002500 */
[----:B------:R-:W3:Y:S01]  /*0070*/  LDCU.64 UR12, c[0x0][0x3a0] ;  /* 0x00007400ff0c77ac */ /* 0x000ee20008000a00 */
[----:B------:R-:W3:Y:S06]  /*0080*/  LDCU.64 UR8, c[0x0][0x398] ;  /* 0x00007300ff0877ac */ /* 0x000eec0008000a00 */
[----:B------:R-:W0:Y:S01]  /*0090*/  LDC R2, c[0x0][0x360] ;  /* 0x0000d800ff027b82 */ /* 0x000e220000000800 */
[----:B---3--:R-:W-:-:S02]  /*00a0*/  UIMAD UR7, UR13, UR8, URZ ;  /* 0x000000080d0772a4 */ /* 0x008fc4000f8e02ff */
[----:B-1----:R-:W-:Y:S02]  /*00b0*/  UIMAD UR6, UR6, UR4, UR5 ;  /* 0x00000004060672a4 */ /* 0x002fe4000f8e0205 */
[----:B------:R-:W-:Y:S02]  /*00c0*/  UIMAD.WIDE.U32 UR4, UR12, UR8, URZ ;  /* 0x000000080c0472a5 */ /* 0x000fe4000f8e00ff */
[----:B------:R-:W-:Y:S02]  /*00d0*/  UIMAD UR7, UR12, UR9, UR7 ;  /* 0x000000090c0772a4 */ /* 0x000fe4000f8e0207 */
[----:B0-----:R-:W-:Y:S02]  /*00e0*/  IMAD R2, R2, UR6, R3 ;  /* 0x0000000602027c24 */ /* 0x001fe4000f8e0203 */
[----:B------:R-:W-:Y:S02]  /*00f0*/  UIADD3 UR5, UPT, UPT, UR5, UR7, URZ ;  /* 0x0000000705057290 */ /* 0x000fe4000fffe0ff */
[----:B--2---:R-:W-:-:S04]  /*0100*/  IMAD R2, R2, UR10, R5 ;  /* 0x0000000a02027c24 */ /* 0x004fc8000f8e0205 */
[----:B------:R-:W-:Y:S01]  /*0110*/  IMAD.U32 R0, RZ, RZ, UR5 ;  /* 0x00000005ff007e24 */ /* 0x000fe2000f8e00ff */
[----:B------:R-:W-:-:S04]  /*0120*/  ISETP.LT.U32.AND P0, PT, R2, UR4, PT ;  /* 0x0000000402007c0c */ /* 0x000fc8000bf01070 */
[----:B------:R-:W-:-:S13]  /*0130*/  ISETP.GT.AND.EX P0, PT, R0, RZ, PT, P0 ;  /* 0x000000ff0000720c */ /* 0x000fda0003f04300 */
[----:B------:R-:W-:Y:S05]  /*0140*/  @!P0 EXIT ;  /* 0x000000000000894d */ /* 0x000fea0003800000 */
[----:B------:R-:W-:Y:S01]  /*0150*/  UISETP.NE.U32.AND UP0, UPT, UR13, URZ, UPT ;  /* 0x000000ff0d00728c */ /* 0x000fe2000bf05070 */
[----:B------:R-:W0:Y:S08]  /*0160*/  LDCU.64 UR4, c[0x0][0x358] ;  /* 0x00006b00ff0477ac */ /* 0x000e300008000a00 */
[----:B------:R-:W-:Y:S05]  /*0170*/  BRA.U UP0, `(.L_x_0) ;  /* 0x00000001005c7547 */ /* 0x000fea000b800000 */
[----:B------:R-:W1:Y:S01]  /*0180*/  I2F.U32.RP R0, UR12 ;  /* 0x0000000c00007d06 */ /* 0x000e620008209000 */
[----:B------:R-:W-:-:S07]  /*0190*/  ISETP.NE.U32.AND P2, PT, RZ, UR12, PT ;  /* 0x0000000cff007c0c */ /* 0x000fce000bf45070 */
[----:B-1----:R-:W1:Y:S02]  /*01a0*/  MUFU.RCP R0, R0 ;  /* 0x0000000000007308 */ /* 0x002e640000001000 */
[----:B-1----:R-:W-:Y:S02]  /*01b0*/  VIADD R4, R0, 0xffffffe ;  /* 0x0ffffffe00047836 */ /* 0x002fe40000000000 */
[----:B------:R-:W-:-:S04]  /*01c0*/  IMAD.MOV.U32 R0, RZ, RZ, RZ ;  /* 0x000000ffff007224 */ /* 0x000fc800078e00ff */
[----:B------:R1:W2:Y:S02]  /*01d0*/  F2I.FTZ.U32.TRUNC.NTZ R5, R4 ;  /* 0x0000000400057305 */ /* 0x0002a4000021f000 */
[----:B-1----:R-:W-:Y:S01]  /*01e0*/  IMAD.MOV.U32 R4, RZ, RZ, RZ ;  /* 0x000000ffff047224 */ /* 0x002fe200078e00ff */
[----:B--2---:R-:W-:-:S05]  /*01f0*/  IADD3 R7, PT, PT, RZ, -R5, RZ ;  /* 0x80000005ff077210 */ /* 0x004fca0007ffe0ff */
[----:B------:R-:W-:-:S04]  /*0200*/  IMAD R7, R7, UR12, RZ ;  /* 0x0000000c07077c24 */ /* 0x000fc8000f8e02ff */
[----:B------:R-:W-:-:S06]  /*0210*/  IMAD.HI.U32 R5, R5, R7, R4 ;  /* 0x0000000705057227 */ /* 0x000fcc00078e0004 */
[----:B------:R-:W-:-:S04]  /*0220*/  IMAD.HI.U32 R5, R5, R2, RZ ;  /* 0x0000000205057227 */ /* 0x000fc800078e00ff */
[----:B------:R-:W-:-:S04]  /*0230*/  IMAD.MOV R7, RZ, RZ, -R5 ;  /* 0x000000ffff077224 */ /* 0x000fc800078e0a05 */
[----:B------:R-:W-:-:S05]  /*0240*/  IMAD R6, R7, UR12, R2 ;  /* 0x0000000c07067c24 */ /* 0x000fca000f8e0202 */
[----:B------:R-:W-:-:S13]  /*0250*/  ISETP.GE.U32.AND P0, PT, R6, UR12, PT ;  /* 0x0000000c06007c0c */ /* 0x000fda000bf06070 */
[----:B------:R-:W-:Y:S01]  /*0260*/  @P0 IADD3 R6, PT, PT, R6, -UR12, RZ ;  /* 0x8000000c06060c10 */ /* 0x000fe2000fffe0ff */
[----:B------:R-:W-:-:S03]  /*0270*/  @P0 VIADD R5, R5, 0x1 ;  /* 0x0000000105050836 */ /* 0x000fc60000000000 */
[----:B------:R-:W-:-:S13]  /*0280*/  ISETP.GE.U32.AND P1, PT, R6, UR12, PT ;  /* 0x0000000c06007c0c */ /* 0x000fda000bf26070 */
[----:B------:R-:W-:Y:S01]  /*0290*/  @P1 VIADD R5, R5, 0x1 ;  /* 0x0000000105051836 */ /* 0x000fe20000000000 */
[----:B------:R-:W-:-:S04]  /*02a0*/  @!P2 LOP3.LUT R5, RZ, UR12, RZ, 0x33, !PT ;  /* 0x0000000cff05ac12 */ /* 0x000fc8000f8e33ff */
[----:B------:R-:W-:Y:S01]  /*02b0*/  IADD3 R11, PT, PT, -R5, RZ, RZ ;  /* 0x000000ff050b7210 */ /* 0x000fe20007ffe1ff */
[----:B------:R-:W-:-:S04]  /*02c0*/  IMAD.MOV.U32 R9, RZ, RZ, R5 ;  /* 0x000000ffff097224 */ /* 0x000fc800078e0005 */
[----:B------:R-:W-:Y:S01]  /*02d0*/  IMAD R11, R11, UR12, R2 ;  /* 0x0000000c0b0b7c24 */ /* 0x000fe2000f8e0202 */
[----:B------:R-:W-:Y:S06]  /*02e0*/  BRA `(.L_x_1) ;  /* 0x00000000002c7947 */ /* 0x000fec0003800000 */
.L_x_0:
[----:B------:R-:W-:-:S07]  /*02f0*/  MOV R0, 0x310 ;  /* 0x0000031000007802 */ /* 0x000fce0000000f00 */
[----:B0-----:R-:W-:Y:S05]  /*0300*/  CALL.REL.NOINC `($__internal_0_$__cuda_sm20_div_s64) ;  /* 0x00000000009c7944 */ /* 0x001fea0003c00000 */
[----:B------:R-:W0:Y:S01]  /*0310*/  LDCU.64 UR12, c[0x0][0x3a0] ;  /* 0x00007400ff0c77ac */ /* 0x000e220008000a00 */
[----:B------:R-:W-:Y:S01]  /*0320*/  IADD3 R7, P0, PT, RZ, -R9, RZ ;  /* 0x80000009ff077210 */ /* 0x000fe20007f1e0ff */
[----:B------:R-:W-:-:S03]  /*0330*/  IMAD.MOV.U32 R3, RZ, RZ, RZ ;  /* 0x000000ffff037224 */ /* 0x000fc600078e00ff */
[----:B------:R-:W-:-:S05]  /*0340*/  IADD3.X R0, PT, PT, RZ, ~R6, RZ, P0, !PT ;  /* 0x80000006ff007210 */ /* 0x000fca00007fe4ff */
[----:B0-----:R-:W-:Y:S02]  /*0350*/  IMAD R0, R0, UR12, RZ ;  /* 0x0000000c00007c24 */ /* 0x001fe4000f8e02ff */
[----:B------:R-:W-:-:S04]  /*0360*/  IMAD.WIDE.U32 R4, R7, UR12, R2 ;  /* 0x0000000c07047c25 */ /* 0x000fc8000f8e0002 */
[----:B------:R-:W-:Y:S02]  /*0370*/  IMAD R7, R7, UR13, R0 ;  /* 0x0000000d07077c24 */ /* 0x000fe4000f8e0200 */
[----:B------:R-:W-:-:S03]  /*0380*/  IMAD.MOV.U32 R11, RZ, RZ, R4 ;  /* 0x000000ffff0b7224 */ /* 0x000fc600078e0004 */
[----:B------:R-:W-:-:S07]  /*0390*/  IADD3 R0, PT, PT, R5, R7, RZ ;  /* 0x0000000705007210 */ /* 0x000fce0007ffe0ff */
.L_x_1:
[----:B------:R-:W1:Y:S01]  /*03a0*/  LDCU.128 UR16, c[0x0][0x390] ;  /* 0x00007200ff1077ac */ /* 0x000e620008000c00 */
[----:B------:R-:W-:Y:S01]  /*03b0*/  IMAD.MOV.U32 R5, RZ, RZ, R0 ;  /* 0x000000ffff057224 */ /* 0x000fe200078e0000 */
[----:B------:R-:W-:Y:S01]  /*03c0*/  MOV R6, R9 ;  /* 0x0000000900067202 */ /* 0x000fe20000000f00 */
[----:B------:R-:W-:Y:S01]  /*03d0*/  IMAD.MOV.U32 R4, RZ, RZ, R11 ;  /* 0x000000ffff047224 */ /* 0x000fe200078e000b */
[----:B------:R-:W2:Y:S01]  /*03e0*/  LDCU.128 UR8, c[0x0][0x380] ;  /* 0x00007000ff0877ac */ /* 0x000ea20008000c00 */
[----:B------:R-:W-:Y:S02]  /*03f0*/  IMAD.MOV.U32 R7, RZ, RZ, RZ ;  /* 0x000000ffff077224 */ /* 0x000fe400078e00ff */
[----:B------:R-:W-:-:S04]  /*0400*/  IMAD.WIDE.U32 R4, R9, UR12, R4 ;  /* 0x0000000c09047c25 */ /* 0x000fc8000f8e0004 */
[----:B------:R-:W-:Y:S02]  /*0410*/  IMAD R9, R9, UR13, R5 ;  /* 0x0000000d09097c24 */ /* 0x000fe4000f8e0205 */
[----:B-1----:R-:W-:Y:S02]  /*0420*/  IMAD R0, R0, UR18, RZ ;  /* 0x0000001200007c24 */ /* 0x002fe4000f8e02ff */
[----:B------:R-:W-:Y:S01]  /*0430*/  IMAD.WIDE.U32 R6, R11, UR18, R6 ;  /* 0x000000120b067c25 */ /* 0x000fe2000f8e0006 */
[----:B--2---:R-:W-:-:S03]  /*0440*/  LEA R8, P0, R4, UR8, 0x3 ;  /* 0x0000000804087c11 */ /* 0x004fc6000f8018ff */
[----:B------:R-:W-:Y:S01]  /*0450*/  IMAD R3, R11, UR19, R0 ;  /* 0x000000130b037c24 */ /* 0x000fe2000f8e0200 */
[----:B------:R-:W-:Y:S02]  /*0460*/  LEA R10, P1, R6, UR10, 0x3 ;  /* 0x0000000a060a7c11 */ /* 0x000fe4000f8218ff */
[----:B------:R-:W-:Y:S02]  /*0470*/  LEA.HI.X R9, R4, UR9, R9, 0x3, P0 ;  /* 0x0000000904097c11 */ /* 0x000fe400080f1c09 */
[----:B------:R-:W-:-:S03]  /*0480*/  IADD3 R3, PT, PT, R7, R3, RZ ;  /* 0x0000000307037210 */ /* 0x000fc60007ffe0ff */
[----:B0-----:R-:W2:Y:S01]  /*0490*/  LDG.E.64 R4, desc[UR4][R8.64] ;  /* 0x0000000408047981 */ /* 0x001ea2000c1e1b00 */
[----:B------:R-:W-:-:S05]  /*04a0*/  LEA.HI.X R11, R6, UR11, R3, 0x3, P1 ;  /* 0x0000000b060b7c11 */ /* 0x000fca00088f1c03 */
[----:B------:R-:W2:Y:S02]  /*04b0*/  LDG.E.64 R6, desc[UR4][R10.64] ;  /* 0x000000040a067981 */ /* 0x000ea4000c1e1b00 */
[CC--:B--2---:R-:W-:Y:S02]  /*04c0*/  IADD3 R0, P0, PT, R4.reuse, R6.reuse, RZ ;  /* 0x0000000604007210 */ /* 0x0c4fe40007f1e0ff */
[----:B------:R-:W-:-:S03]  /*04d0*/  IADD3 R4, P1, PT, -R4, R6, RZ ;  /* 0x0000000604047210 */ /* 0x000fc60007f3e1ff */
[C---:B------:R-:W-:Y:S01]  /*04e0*/  IMAD.X R3, R5.reuse, 0x1, R7, P0 ;  /* 0x0000000105037824 */ /* 0x040fe200000e0607 */
[----:B------:R-:W-:-:S03]  /*04f0*/  IADD3.X R7, PT, PT, ~R5, R7, RZ, P1, !PT ;  /* 0x0000000705077210 */ /* 0x000fc60000ffe5ff */
[-C--:B------:R-:W-:Y:S01]  /*0500*/  IMAD R3, R3, R4.reuse, RZ ;  /* 0x0000000403037224 */ /* 0x080fe200078e02ff */
[----:B------:R-:W-:Y:S01]  /*0510*/  LEA R6, P0, R2, UR16, 0x3 ;  /* 0x0000001002067c11 */ /* 0x000fe2000f8018ff */
[----:B------:R-:W-:-:S04]  /*0520*/  IMAD.WIDE.U32 R4, R0, R4, RZ ;  /* 0x0000000400047225 */ /* 0x000fc800078e00ff */
[----:B------:R-:W-:Y:S01]  /*0530*/  IMAD R3, R7, R0, R3 ;  /* 0x0000000007037224 */ /* 0x000fe200078e0203 */
[----:B------:R-:W-:-:S03]  /*0540*/  LEA.HI.X R7, R2, UR17, RZ, 0x3, P0 ;  /* 0x0000001102077c11 */ /* 0x000fc600080f1cff */
[----:B------:R-:W-:-:S05]  /*0550*/  IMAD.IADD R5, R5, 0x1, R3 ;  /* 0x0000000105057824 */ /* 0x000fca00078e0203 */
[----:B------:R-:W-:Y:S01]  /*0560*/  STG.E.64 desc[UR4][R6.64], R4 ;  /* 0x0000000406007986 */ /* 0x000fe2000c101b04 */
[----:B------:R-:W-:Y:S05]  /*0570*/  EXIT ;  /* 0x000000000000794d */ /* 0x000fea0003800000 */
        .weak           $__internal_0_$__cuda_sm20_div_s64
        .type           $__internal_0_$__cuda_sm20_div_s64,@function
        .size           $__internal_0_$__cuda_sm20_div_s64,(.L_x_13 - $__internal_0_$__cuda_sm20_div_s64)
$__internal_0_$__cuda_sm20_div_s64:
[----:B------:R-:W0:Y:S02]  /*0580*/  LDCU.64 UR6, c[0x0][0x3a0] ;  /* 0x00007400ff0677ac */ /* 0x000e240008000a00 */
[----:B0-----:R-:W-:Y:S02]  /*0590*/  IADD3 R4, P0, PT, RZ, -UR6, RZ ;  /* 0x80000006ff047c10 */ /* 0x001fe4000ff1e0ff */
[----:B------:R-:W-:Y:S02]  /*05a0*/  ISETP.LE.AND P1, PT, RZ, UR7, PT ;  /* 0x00000007ff007c0c */ /* 0x000fe4000bf23270 */
[----:B------:R-:W-:Y:S02]  /*05b0*/  IADD3.X R5, PT, PT, RZ, ~UR7, RZ, P0, !PT ;  /* 0x80000007ff057c10 */ /* 0x000fe400087fe4ff */
[----:B------:R-:W-:Y:S02]  /*05c0*/  SEL R4, R4, UR6, !P1 ;  /* 0x0000000604047c07 */ /* 0x000fe4000c800000 */
[----:B------:R-:W-:-:S04]  /*05d0*/  SEL R5, R5, UR7, !P1 ;  /* 0x0000000705057c07 */ /* 0x000fc8000c800000 */
[----:B------:R-:W0:Y:S08]  /*05e0*/  I2F.U64.RP R10, R4 ;  /* 0x00000004000a7312 */ /* 0x000e300000309000 */
[----:B0-----:R-:W0:Y:S02]  /*05f0*/  MUFU.RCP R10, R10 ;  /* 0x0000000a000a7308 */ /* 0x001e240000001000 */
[----:B0-----:R-:W-:-:S06]  /*0600*/  VIADD R6, R10, 0x1ffffffe ;  /* 0x1ffffffe0a067836 */ /* 0x001fcc0000000000 */
[----:B------:R-:W0:Y:S02]  /*0610*/  F2I.U64.TRUNC R6, R6 ;  /* 0x0000000600067311 */ /* 0x000e24000020d800 */
[----:B0-----:R-:W-:-:S04]  /*0620*/  IMAD.WIDE.U32 R8, R6, R4, RZ ;  /* 0x0000000406087225 */ /* 0x001fc800078e00ff */
[----:B------:R-:W-:Y:S01]  /*0630*/  IMAD R9, R6, R5, R9 ;  /* 0x0000000506097224 */ /* 0x000fe200078e0209 */
[----:B------:R-:W-:-:S03]  /*0640*/  IADD3 R11, P0, PT, RZ, -R8, RZ ;  /* 0x80000008ff0b7210 */ /* 0x000fc60007f1e0ff */
[----:B------:R-:W-:Y:S02]  /*0650*/  IMAD R9, R7, R4, R9 ;  /* 0x0000000407097224 */ /* 0x000fe400078e0209 */
[----:B------:R-:W-:-:S03]  /*0660*/  IMAD.HI.U32 R8, R6, R11, RZ ;  /* 0x0000000b06087227 */ /* 0x000fc600078e00ff */
[----:B------:R-:W-:Y:S01]  /*0670*/  IADD3.X R13, PT, PT, RZ, ~R9, RZ, P0, !PT ;  /* 0x80000009ff0d7210 */ /* 0x000fe200007fe4ff */
[----:B------:R-:W-:-:S04]  /*0680*/  IMAD.MOV.U32 R9, RZ, RZ, R6 ;  /* 0x000000ffff097224 */ /* 0x000fc800078e0006 */
[----:B------:R-:W-:-:S04]  /*0690*/  IMAD.WIDE.U32 R8, P0, R6, R13, R8 ;  /* 0x0000000d06087225 */ /* 0x000fc80007800008 */
[C---:B------:R-:W-:Y:S02]  /*06a0*/  IMAD R15, R7.reuse, R13, RZ ;  /* 0x0000000d070f7224 */ /* 0x040fe400078e02ff */
[----:B------:R-:W-:-:S04]  /*06b0*/  IMAD.HI.U32 R8, P2, R7, R11, R8 ;  /* 0x0000000b07087227 */ /* 0x000fc80007840008 */
[----:B------:R-:W-:Y:S01]  /*06c0*/  IMAD.HI.U32 R13, R7, R13, RZ ;  /* 0x0000000d070d7227 */ /* 0x000fe200078e00ff */
[----:B------:R-:W-:-:S04]  /*06d0*/  IADD3 R9, P3, PT, R15, R8, RZ ;  /* 0x000000080f097210 */ /* 0x000fc80007f7e0ff */
[----:B------:R-:W-:Y:S01]  /*06e0*/  IADD3.X R8, PT, PT, R13, R7, RZ, P0, !PT ;  /* 0x000000070d087210 */ /* 0x000fe200007fe4ff */
[----:B------:R-:W-:-:S03]  /*06f0*/  IMAD.WIDE.U32 R6, R9, R4, RZ ;  /* 0x0000000409067225 */ /* 0x000fc600078e00ff */
[----:B------:R-:W-:Y:S01]  /*0700*/  IADD3.X R11, PT, PT, RZ, RZ, R8, P3, P2 ;  /* 0x000000ffff0b7210 */ /* 0x000fe20001fe4408 */
[----:B------:R-:W-:Y:S01]  /*0710*/  IMAD R7, R9, R5, R7 ;  /* 0x0000000509077224 */ /* 0x000fe200078e0207 */
[----:B------:R-:W-:-:S03]  /*0720*/  IADD3 R13, P0, PT, RZ, -R6, RZ ;  /* 0x80000006ff0d7210 */ /* 0x000fc60007f1e0ff */
[----:B------:R-:W-:Y:S02]  /*0730*/  IMAD R7, R11, R4, R7 ;  /* 0x000000040b077224 */ /* 0x000fe400078e0207 */
[----:B------:R-:W-:-:S04]  /*0740*/  IMAD.HI.U32 R8, R9, R13, RZ ;  /* 0x0000000d09087227 */ /* 0x000fc800078e00ff */
[----:B------:R-:W-:Y:S02]  /*0750*/  IMAD.X R6, RZ, RZ, ~R7, P0 ;  /* 0x000000ffff067224 */ /* 0x000fe400000e0e07 */
[----:B------:R-:W-:Y:S02]  /*0760*/  IMAD.MOV.U32 R7, RZ, RZ, RZ ;  /* 0x000000ffff077224 */ /* 0x000fe400078e00ff */
[----:B------:R-:W-:-:S04]  /*0770*/  IMAD.WIDE.U32 R8, P0, R9, R6, R8 ;  /* 0x0000000609087225 */ /* 0x000fc80007800008 */
[C---:B------:R-:W-:Y:S02]  /*0780*/  IMAD R10, R11.reuse, R6, RZ ;  /* 0x000000060b0a7224 */ /* 0x040fe400078e02ff */
[----:B------:R-:W-:-:S04]  /*0790*/  IMAD.HI.U32 R9, P2, R11, R13, R8 ;  /* 0x0000000d0b097227 */ /* 0x000fc80007840008 */
[----:B------:R-:W-:Y:S01]  /*07a0*/  IMAD.HI.U32 R8, R11, R6, RZ ;  /* 0x000000060b087227 */ /* 0x000fe200078e00ff */
[----:B------:R-:W-:-:S04]  /*07b0*/  IADD3 R9, P3, PT, R10, R9, RZ ;  /* 0x000000090a097210 */ /* 0x000fc80007f7e0ff */
[----:B------:R-:W-:Y:S01]  /*07c0*/  IADD3.X R11, PT, PT, R8, R11, RZ, P0, !PT ;  /* 0x0000000b080b7210 */ /* 0x000fe200007fe4ff */
[----:B------:R-:W-:-:S03]  /*07d0*/  IMAD.HI.U32 R6, R9, R2, RZ ;  /* 0x0000000209067227 */ /* 0x000fc600078e00ff */
[----:B------:R-:W-:Y:S01]  /*07e0*/  IADD3.X R11, PT, PT, RZ, RZ, R11, P3, P2 ;  /* 0x000000ffff0b7210 */ /* 0x000fe20001fe440b */
[----:B------:R-:W-:-:S04]  /*07f0*/  IMAD.WIDE.U32 R6, RZ, R9, R6 ;  /* 0x00000009ff067225 */ /* 0x000fc800078e0006 */
[----:B------:R-:W-:-:S05]  /*0800*/  IMAD.HI.U32 R6, P0, R11, R2, R6 ;  /* 0x000000020b067227 */ /* 0x000fca0007800006 */
[----:B------:R-:W-:Y:S02]  /*0810*/  IADD3 R9, P2, PT, RZ, R6, RZ ;  /* 0x00000006ff097210 */ /* 0x000fe40007f5e0ff */
[----:B------:R-:W-:-:S03]  /*0820*/  IADD3.X R8, PT, PT, RZ, RZ, RZ, P0, !PT ;  /* 0x000000ffff087210 */ /* 0x000fc600007fe4ff */
[----:B------:R-:W-:-:S04]  /*0830*/  IMAD.WIDE.U32 R6, R9, R4, RZ ;  /* 0x0000000409067225 */ /* 0x000fc800078e00ff */
[----:B------:R-:W-:Y:S01]  /*0840*/  IMAD.X R11, RZ, RZ, R8, P2 ;  /* 0x000000ffff0b7224 */ /* 0x000fe200010e0608 */
[----:B------:R-:W-:Y:S01]  /*0850*/  IADD3 R15, P2, PT, -R6, R2, RZ ;  /* 0x00000002060f7210 */ /* 0x000fe20007f5e1ff */
[C---:B------:R-:W-:Y:S01]  /*0860*/  IMAD R7, R9.reuse, R5, R7 ;  /* 0x0000000509077224 */ /* 0x040fe200078e0207 */
[----:B------:R-:W-:Y:S02]  /*0870*/  IADD3 R8, P3, PT, R9, 0x1, RZ ;  /* 0x0000000109087810 */ /* 0x000fe40007f7e0ff */
[-C--:B------:R-:W-:Y:S01]  /*0880*/  ISETP.GE.U32.AND P0, PT, R15, R4.reuse, PT ;  /* 0x000000040f00720c */ /* 0x080fe20003f06070 */
[----:B------:R-:W-:Y:S01]  /*0890*/  IMAD R7, R11, R4, R7 ;  /* 0x000000040b077224 */ /* 0x000fe200078e0207 */
[----:B------:R-:W-:-:S04]  /*08a0*/  IADD3.X R6, PT, PT, RZ, R11, RZ, P3, !PT ;  /* 0x0000000bff067210 */ /* 0x000fc80001ffe4ff */
[----:B------:R-:W-:Y:S02]  /*08b0*/  IADD3.X R17, PT, PT, RZ, ~R7, RZ, P2, !PT ;  /* 0x80000007ff117210 */ /* 0x000fe400017fe4ff */
[----:B------:R-:W-:Y:S02]  /*08c0*/  IADD3 R7, P2, PT, R15, -R4, RZ ;  /* 0x800000040f077210 */ /* 0x000fe40007f5e0ff */
[----:B------:R-:W-:-:S03]  /*08d0*/  ISETP.GE.U32.AND.EX P0, PT, R17, R5, PT, P0 ;  /* 0x000000051100720c */ /* 0x000fc60003f06100 */
[----:B------:R-:W-:Y:S01]  /*08e0*/  IMAD.X R13, R17, 0x1, ~R5, P2 ;  /* 0x00000001110d7824 */ /* 0x000fe200010e0e05 */
[----:B------:R-:W-:Y:S02]  /*08f0*/  SEL R7, R7, R15, P0 ;  /* 0x0000000f07077207 */ /* 0x000fe40000000000 */
[----:B------:R-:W-:Y:S02]  /*0900*/  SEL R8, R8, R9, P0 ;  /* 0x0000000908087207 */ /* 0x000fe40000000000 */
[----:B------:R-:W-:Y:S02]  /*0910*/  SEL R13, R13, R17, P0 ;  /* 0x000000110d0d7207 */ /* 0x000fe40000000000 */
[----:B------:R-:W-:Y:S02]  /*0920*/  ISETP.GE.U32.AND P2, PT, R7, R4, PT ;  /* 0x000000040700720c */ /* 0x000fe40003f46070 */
[----:B------:R-:W-:Y:S02]  /*0930*/  SEL R11, R6, R11, P0 ;  /* 0x0000000b060b7207 */ /* 0x000fe40000000000 */
[----:B------:R-:W-:-:S02]  /*0940*/  IADD3 R9, P3, PT, R8, 0x1, RZ ;  /* 0x0000000108097810 */ /* 0x000fc40007f7e0ff */
[----:B------:R-:W-:-:S03]  /*0950*/  ISETP.GE.U32.AND.EX P0, PT, R13, R5, PT, P2 ;  /* 0x000000050d00720c */ /* 0x000fc60003f06120 */
[----:B------:R-:W-:Y:S01]  /*0960*/  IMAD.X R6, RZ, RZ, R11, P3 ;  /* 0x000000ffff067224 */ /* 0x000fe200018e060b */
[----:B------:R-:W-:-:S04]  /*0970*/  SEL R9, R9, R8, P0 ;  /* 0x0000000809097207 */ /* 0x000fc80000000000 */
[----:B------:R-:W-:Y:S02]  /*0980*/  SEL R6, R6, R11, P0 ;  /* 0x0000000b06067207 */ /* 0x000fe40000000000 */
[-C--:B------:R-:W-:Y:S02]  /*0990*/  IADD3 R4, P2, PT, RZ, -R9.reuse, RZ ;  /* 0x80000009ff047210 */ /* 0x080fe40007f5e0ff */
[----:B------:R-:W-:Y:S02]  /*09a0*/  ISETP.NE.U32.AND P0, PT, RZ, UR6, PT ;  /* 0x00000006ff007c0c */ /* 0x000fe4000bf05070 */
[-C--:B------:R-:W-:Y:S02]  /*09b0*/  IADD3.X R5, PT, PT, RZ, ~R6.reuse, RZ, P2, !PT ;  /* 0x80000006ff057210 */ /* 0x080fe400017fe4ff */
[----:B------:R-:W-:Y:S01]  /*09c0*/  SEL R9, R4, R9, !P1 ;  /* 0x0000000904097207 */ /* 0x000fe20004800000 */
[----:B------:R-:W-:Y:S01]  /*09d0*/  IMAD.MOV.U32 R4, RZ, RZ, R0 ;  /* 0x000000ffff047224 */ /* 0x000fe200078e0000 */
[----:B------:R-:W-:Y:S01]  /*09e0*/  SEL R6, R5, R6, !P1 ;  /* 0x0000000605067207 */ /* 0x000fe20004800000 */
[----:B------:R-:W-:Y:S01]  /*09f0*/  HFMA2 R5, -RZ, RZ, 0, 0 ;  /* 0x00000000ff057431 */ /* 0x000fe200000001ff */
[----:B------:R-:W-:-:S04]  /*0a00*/  ISETP.NE.AND.EX P0, PT, RZ, UR7, PT, P0 ;  /* 0x00000007ff007c0c */ /* 0x000fc8000bf05300 */
[----:B------:R-:W-:Y:S02]  /*0a10*/  SEL R9, R9, 0xffffffff, P0 ;  /* 0xffffffff09097807 */ /* 0x000fe40000000000 */
[----:B------:R-:W-:Y:S01]  /*0a20*/  SEL R6, R6, 0xffffffff, P0 ;  /* 0xffffffff06067807 */ /* 0x000fe20000000000 */
[----:B------:R-:W-:Y:S06]  /*0a30*/  RET.REL.NODEC R4 `(_Z18per_element_kernelPlS_S_ll) ;  /* 0xfffffff404707950 */ /* 0x000fec0003c3ffff */
.L_x_2:
[----:B------:R-:W-:-:S00]  /*0a40*/  BRA `(.L_x_2) ;  /* 0xfffffffc00fc7947 */ /* 0x000fc0000383ffff */
[----:B------:R-:W-:-:S00]  /*0a50*/  NOP ;  /* 0x0000000000007918 */ /* 0x000fc00000000000 */
        /* <DEDUP_REMOVED lines=10> */
.L_x_13:


//--------------------- .text._Z21per_column_row_kernelPlS_S_ll --------------------------
	.section	.text._Z21per_column_row_kernelPlS_S_ll,"ax",@progbits
	.align	128
        .global         _Z21per_column_row_kernelPlS_S_ll
        .type           _Z21per_column_row_kernelPlS_S_ll,@function
        .size           _Z21per_column_row_kernelPlS_S_ll,(.L_x_15 - _Z21per_column_row_kernelPlS_S_ll)
        .other          _Z21per_column_row_kernelPlS_S_ll,@"STO_CUDA_ENTRY STV_DEFAULT"
_Z21per_column_row_kernelPlS_S_ll:
.text._Z21per_column_row_kernelPlS_S_ll:
[----:B------:R-:W-:Y:S01]  /*0000*/  LDC R1, c[0x0][0x37c] ;  /* 0x0000df00ff017b82 */ /* 0x000fe20000000800 */
[----:B------:R-:W0:Y:S01]  /*0010*/  S2R R3, SR_TID.X ;  /* 0x0000000000037919 */ /* 0x000e220000002100 */
[----:B------:R-:W1:Y:S06]  /*0020*/  LDCU UR5, c[0x0][0x364] ;  /* 0x00006c80ff0577ac */ /* 0x000e6c0008000800 */
[----:B------:R-:W0:Y:S01]  /*0030*/  S2UR UR4, SR_CTAID.X ;  /* 0x00000000000479c3 */ /* 0x000e220000002500 */
[----:B------:R-:W1:Y:S07]  /*0040*/  S2R R9, SR_TID.Y ;  /* 0x0000000000097919 */ /* 0x000e6e0000002200 */
[----:B------:R-:W0:Y:S08]  /*0050*/  LDC R8, c[0x0][0x360] ;  /* 0x0000d800ff087b82 */ /* 0x000e300000000800 */
[----:B------:R-:W2:Y:S08]  /*0060*/  LDC.64 R12, c[0x0][0x398] ;  /* 0x0000e600ff0c7b82 */ /* 0x000eb00000000a00 */
[----:B------:R-:W3:Y:S01]  /*0070*/  LDC.64 R10, c[0x0][0x3a0] ;  /* 0x0000e800ff0a7b82 */ /* 0x000ee20000000a00 */
[----:B0-----:R-:W-:-:S04]  /*0080*/  IMAD R8, R8, UR4, R3 ;  /* 0x0000000408087c24 */ /* 0x001fc8000f8e0203 */
[----:B-1----:R-:W-:Y:S01]  /*0090*/  IMAD R8, R8, UR5, R9 ;  /* 0x0000000508087c24 */ /* 0x002fe2000f8e0209 */
[----:B--2---:R-:W-:-:S04]  /*00a0*/  ISETP.GE.U32.AND P0, PT, R12, 0x1, PT ;  /* 0x000000010c00780c */ /* 0x004fc80003f06070 */
[----:B------:R-:W-:Y:S02]  /*00b0*/  ISETP.GE.AND.EX P0, PT, R13, RZ, PT, P0 ;  /* 0x000000ff0d00720c */ /* 0x000fe40003f06300 */
[----:B---3--:R-:W-:-:S04]  /*00c0*/  ISETP.GE.U32.AND P1, PT, R8, R10, PT ;  /* 0x0000000a0800720c */ /* 0x008fc80003f26070 */
[----:B------:R-:W-:-:S13]  /*00d0*/  ISETP.GE.OR.EX P0, PT, RZ, R11, !P0, P1 ;  /* 0x0000000bff00720c */ /* 0x000fda0004706710 */
[----:B------:R-:W-:Y:S05]  /*00e0*/  @P0 EXIT ;  /* 0x000000000000094d */ /* 0x000fea0003800000 */
[----:B------:R-:W-:Y:S01]  /*00f0*/  ISETP.GE.U32.AND P0, PT, R12, 0x8, PT ;  /* 0x000000080c00780c */ /* 0x000fe20003f06070 */
[----:B------:R-:W0:Y:S01]  /*0100*/  LDCU.64 UR4, c[0x0][0x358] ;  /* 0x00006b00ff0477ac */ /* 0x000e220008000a00 */
[----:B------:R-:W-:Y:S01]  /*0110*/  IMAD R0, R8, R13, RZ ;  /* 0x0000000d08007224 */ /* 0x000fe200078e02ff */
[----:B------:R-:W-:Y:S02]  /*0120*/  CS2R R2, SRZ ;  /* 0x0000000000027805 */ /* 0x000fe4000001ff00 */
[----:B------:R-:W-:-:S13]  /*0130*/  ISETP.GE.U32.AND.EX P0, PT, R13, RZ, PT, P0 ;  /* 0x000000ff0d00720c */ /* 0x000fda0003f06100 */
[----:B------:R-:W-:Y:S05]  /*0140*/  @!P0 BRA `(.L_x_3) ;  /* 0x0000000800488947 */ /* 0x000fea0003800000 */
[----:B------:R-:W1:Y:S01]  /*0150*/  LDCU.64 UR6, c[0x0][0x388] ;  /* 0x00007100ff0677ac */ /* 0x000e620008000a00 */
[C---:B------:R-:W-:Y:S01]  /*0160*/  IMAD.WIDE.U32 R2, R8.reuse, R12, RZ ;  /* 0x0000000c08027225 */ /* 0x040fe200078e00ff */
[----:B------:R-:W-:Y:S01]  /*0170*/  SHF.R.U32.HI R4, RZ, 0x1d, R8 ;  /* 0x0000001dff047819 */ /* 0x000fe20000011608 */
[----:B------:R-:W2:Y:S02]  /*0180*/  LDCU.64 UR10, c[0x0][0x390] ;  /* 0x00007200ff0a77ac */ /* 0x000ea40008000a00 */
[----:B------:R-:W-:Y:S01]  /*0190*/  IMAD.IADD R15, R3, 0x1, R0 ;  /* 0x00000001030f7824 */ /* 0x000fe200078e0200 */
[----:B------:R-:W-:Y:S01]  /*01a0*/  LOP3.LUT R3, R13, 0x7fffffff, RZ, 0xc0, !PT ;  /* 0x7fffffff0d037812 */ /* 0x000fe200078ec0ff */
[----:B------:R-:W-:Y:S01]  /*01b0*/  IMAD.SHL.U32 R5, R8, 0x8, RZ ;  /* 0x0000000808057824 */ /* 0x000fe200078e00ff */
[----:B------:R-:W3:Y:S03]  /*01c0*/  LDCU.64 UR8, c[0x0][0x380] ;  /* 0x00007000ff0877ac */ /* 0x000ee60008000a00 */
[----:B------:R-:W-:Y:S01]  /*01d0*/  IMAD.MOV.U32 R6, RZ, RZ, R3 ;  /* 0x000000ffff067224 */ /* 0x000fe200078e0003 */
[----:B-1----:R-:W-:-:S04]  /*01e0*/  LEA R14, P0, R2, UR6, 0x3 ;  /* 0x00000006020e7c11 */ /* 0x002fc8000f8018ff */
[----:B------:R-:W-:Y:S02]  /*01f0*/  LEA.HI.X R15, R2, UR7, R15, 0x3, P0 ;  /* 0x00000007020f7c11 */ /* 0x000fe400080f1c0f */
[----:B------:R-:W-:Y:S02]  /*0200*/  LOP3.LUT R2, R12, 0xfffffff8, RZ, 0xc0, !PT ;  /* 0xfffffff80c027812 */ /* 0x000fe400078ec0ff */
[----:B------:R-:W-:-:S03]  /*0210*/  IADD3 R14, P0, PT, R14, 0x20, RZ ;  /* 0x000000200e0e7810 */ /* 0x000fc60007f1e0ff */
[----:B------:R-:W-:Y:S01]  /*0220*/  IMAD.MOV.U32 R7, RZ, RZ, R2 ;  /* 0x000000ffff077224 */ /* 0x000fe200078e0002 */
[----:B--23--:R-:W-:-:S09]  /*0230*/  IADD3.X R15, PT, PT, RZ, R15, RZ, P0, !PT ;  /* 0x0000000fff0f7210 */ /* 0x00cfd200007fe4ff */
.L_x_4:
[----:B-1----:R-:W-:Y:S01]  /*0240*/  IADD3 R16, P0, PT, R5, UR8, RZ ;  /* 0x0000000805107c10 */ /* 0x002fe2000ff1e0ff */
[----:B0-----:R-:W2:Y:S03]  /*0250*/  LDG.E.64 R18, desc[UR4][R14.64+-0x20] ;  /* 0xffffe0040e127981 */ /* 0x001ea6000c1e1b00 */
[----:B------:R-:W-:-:S05]  /*0260*/  IADD3.X R17, PT, PT, R4, UR9, RZ, P0, !PT ;  /* 0x0000000904117c10 */ /* 0x000fca00087fe4ff */
[----:B------:R-:W2:Y:S01]  /*0270*/  LDG.E.64 R20, desc[UR4][R16.64] ;  /* 0x0000000410147981 */ /* 0x000ea2000c1e1b00 */
[----:B------:R-:W-:Y:S02]  /*0280*/  SHF.L.U64.HI R25, R10, 0x3, R11 ;  /* 0x000000030a197819 */ /* 0x000fe4000001020b */
[CC--:B--2---:R-:W-:Y:S02]  /*0290*/  IADD3 R23, P0, PT, R20.reuse, R18.reuse, RZ ;  /* 0x0000001214177210 */ /* 0x0c4fe40007f1e0ff */
[----:B------:R-:W-:-:S03]  /*02a0*/  IADD3 R22, P1, PT, -R20, R18, RZ ;  /* 0x0000001214167210 */ /* 0x000fc60007f3e1ff */
[----:B------:R-:W-:Y:S02]  /*02b0*/  IMAD.X R13, R21, 0x1, R19, P0 ;  /* 0x00000001150d7824 */ /* 0x000fe400000e0613 */
[----:B------:R-:W-:Y:S02]  /*02c0*/  IMAD.X R18, R19, 0x1, ~R21, P1 ;  /* 0x0000000113127824 */ /* 0x000fe400008e0e15 */
[-C--:B------:R-:W-:Y:S02]  /*02d0*/  IMAD R19, R13, R22.reuse, RZ ;  /* 0x000000160d137224 */ /* 0x080fe400078e02ff */
[----:B------:R-:W-:Y:S02]  /*02e0*/  IMAD.SHL.U32 R13, R10, 0x8, RZ ;  /* 0x000000080a0d7824 */ /* 0x000fe400078e00ff */
[----:B------:R-:W-:Y:S01]  /*02f0*/  IMAD R19, R18, R23, R19 ;  /* 0x0000001712137224 */ /* 0x000fe200078e0213 */
[----:B------:R-:W-:Y:S01]  /*0300*/  IADD3 R20, P0, PT, R5, UR10, RZ ;  /* 0x0000000a05147c10 */ /* 0x000fe2000ff1e0ff */
[----:B------:R-:W-:Y:S01]  /*0310*/  IMAD.WIDE.U32 R22, R23, R22, RZ ;  /* 0x0000001617167225 */ /* 0x000fe200078e00ff */
[----:B------:R-:W-:-:S02]  /*0320*/  IADD3 R16, P1, PT, R13, R16, RZ ;  /* 0x000000100d107210 */ /* 0x000fc40007f3e0ff */
[----:B------:R-:W-:Y:S02]  /*0330*/  IADD3.X R21, PT, PT, R4, UR11, RZ, P0, !PT ;  /* 0x0000000b04157c10 */ /* 0x000fe400087fe4ff */
[----:B------:R-:W-:Y:S01]  /*0340*/  IADD3 R23, PT, PT, R23, R19, RZ ;  /* 0x0000001317177210 */ /* 0x000fe20007ffe0ff */
[----:B------:R-:W-:-:S04]  /*0350*/  IMAD.X R17, R25, 0x1, R17, P1 ;  /* 0x0000000119117824 */ /* 0x000fc800008e0611 */
[----:B------:R0:W-:Y:S04]  /*0360*/  STG.E.64 desc[UR4][R20.64], R22 ;  /* 0x0000001614007986 */ /* 0x0001e8000c101b04 */
[----:B------:R-:W2:Y:S04]  /*0370*/  LDG.E.64 R26, desc[UR4][R16.64] ;  /* 0x00000004101a7981 */ /* 0x000ea8000c1e1b00 */
[----:B------:R-:W2:Y:S02]  /*0380*/  LDG.E.64 R18, desc[UR4][R14.64+-0x18] ;  /* 0xffffe8040e127981 */ /* 0x000ea4000c1e1b00 */
[----:B--2---:R-:W-:-:S02]  /*0390*/  IADD3 R24, P0, PT, R26, R18, RZ ;  /* 0x000000121a187210 */ /* 0x004fc40007f1e0ff */
[----:B------:R-:W-:-:S03]  /*03a0*/  IADD3 R29, P1, PT, -R26, R18, RZ ;  /* 0x000000121a1d7210 */ /* 0x000fc60007f3e1ff */
[----:B------:R-:W-:Y:S02]  /*03b0*/  IMAD.X R18, R27, 0x1, R19, P0 ;  /* 0x000000011b127824 */ /* 0x000fe400000e0613 */
[----:B------:R-:W-:Y:S02]  /*03c0*/  IMAD.X R19, R19, 0x1, ~R27, P1 ;  /* 0x0000000113137824 */ /* 0x000fe400008e0e1b */
[-C--:B------:R-:W-:Y:S01]  /*03d0*/  IMAD R28, R18, R29.reuse, RZ ;  /* 0x0000001d121c7224 */ /* 0x080fe200078e02ff */
[----:B------:R-:W-:Y:S01]  /*03e0*/  IADD3 R18, P0, PT, R13, R20, RZ ;  /* 0x000000140d127210 */ /* 0x000fe20007f1e0ff */
[----:B------:R-:W-:Y:S01]  /*03f0*/  IMAD.WIDE.U32 R26, R24, R29, RZ ;  /* 0x0000001d181a7225 */ /* 0x000fe200078e00ff */
[----:B0-----:R-:W-:-:S03]  /*0400*/  IADD3 R20, P1, PT, R16, R13, RZ ;  /* 0x0000000d10147210 */ /* 0x001fc60007f3e0ff */
[----:B------:R-:W-:Y:S01]  /*0410*/  IMAD R29, R19, R24, R28 ;  /* 0x00000018131d7224 */ /* 0x000fe200078e021c */
[----:B------:R-:W-:Y:S01]  /*0420*/  IADD3.X R19, PT, PT, R25, R21, RZ, P0, !PT ;  /* 0x0000001519137210 */ /* 0x000fe200007fe4ff */
[----:B------:R-:W-:Y:S02]  /*0430*/  IMAD.X R21, R17, 0x1, R25, P1 ;  /* 0x0000000111157824 */ /* 0x000fe400008e0619 */
[----:B------:R-:W-:-:S05]  /*0440*/  IMAD.IADD R27, R27, 0x1, R29 ;  /* 0x000000011b1b7824 */ /* 0x000fca00078e021d */
[----:B------:R0:W-:Y:S04]  /*0450*/  STG.E.64 desc[UR4][R18.64], R26 ;  /* 0x0000001a12007986 */ /* 0x0001e8000c101b04 */
[----:B------:R-:W2:Y:S04]  /*0460*/  LDG.E.64 R22, desc[UR4][R20.64] ;  /* 0x0000000414167981 */ /* 0x000ea8000c1e1b00 */
[----:B------:R-:W2:Y:S02]  /*0470*/  LDG.E.64 R16, desc[UR4][R14.64+-0x10] ;  /* 0xfffff0040e107981 */ /* 0x000ea4000c1e1b00 */
[----:B--2---:R-:W-:-:S02]  /*0480*/  IADD3 R24, P0, PT, R22, R16, RZ ;  /* 0x0000001016187210 */ /* 0x004fc40007f1e0ff */
[----:B------:R-:W-:-:S03]  /*0490*/  IADD3 R29, P1, PT, -R22, R16, RZ ;  /* 0x00000010161d7210 */ /* 0x000fc60007f3e1ff */
[C---:B------:R-:W-:Y:S01]  /*04a0*/  IMAD.X R16, R23.reuse, 0x1, R17, P0 ;  /* 0x0000000117107824 */ /* 0x040fe200000e0611 */
[----:B------:R-:W-:-:S03]  /*04b0*/  IADD3.X R17, PT, PT, ~R23, R17, RZ, P1, !PT ;  /* 0x0000001117117210 */ /* 0x000fc60000ffe5ff */
[----:B------:R-:W-:Y:S01]  /*04c0*/  IMAD R28, R16, R29, RZ ;  /* 0x0000001d101c7224 */ /* 0x000fe200078e02ff */
[----:B------:R-:W-:Y:S01]  /*04d0*/  IADD3 R16, P0, PT, R18, R13, RZ ;  /* 0x0000000d12107210 */ /* 0x000fe20007f1e0ff */
[----:B------:R-:W-:Y:S01]  /*04e0*/  IMAD.WIDE.U32 R22, R24, R29, RZ ;  /* 0x0000001d18167225 */ /* 0x000fe200078e00ff */
[----:B0-----:R-:W-:-:S03]  /*04f0*/  IADD3 R18, P1, PT, R20, R13, RZ ;  /* 0x0000000d14127210 */ /* 0x001fc60007f3e0ff */
[----:B------:R-:W-:Y:S02]  /*0500*/  IMAD R29, R17, R24, R28 ;  /* 0x00000018111d7224 */ /* 0x000fe400078e021c */
[----:B------:R-:W-:Y:S02]  /*0510*/  IMAD.X R17, R19, 0x1, R25, P0 ;  /* 0x0000000113117824 */ /* 0x000fe400000e0619 */
[----:B------:R-:W-:Y:S02]  /*0520*/  IMAD.IADD R23, R23, 0x1, R29 ;  /* 0x0000000117177824 */ /* 0x000fe400078e021d */
[----:B------:R-:W-:-:S03]  /*0530*/  IMAD.X R19, R21, 0x1, R25, P1 ;  /* 0x0000000115137824 */ /* 0x000fc600008e0619 */
[----:B------:R0:W-:Y:S04]  /*0540*/  STG.E.64 desc[UR4][R16.64], R22 ;  /* 0x0000001610007986 */ /* 0x0001e8000c101b04 */
[----:B------:R-:W2:Y:S04]  /*0550*/  LDG.E.64 R26, desc[UR4][R18.64] ;  /* 0x00000004121a7981 */ /* 0x000ea8000c1e1b00 */
[----:B------:R-:W2:Y:S02]  /*0560*/  LDG.E.64 R20, desc[UR4][R14.64+-0x8] ;  /* 0xfffff8040e147981 */ /* 0x000ea4000c1e1b00 */
[----:B--2---:R-:W-:-:S02]  /*0570*/  IADD3 R24, P0, PT, R26, R20, RZ ;  /* 0x000000141a187210 */ /* 0x004fc40007f1e0ff */
[----:B------:R-:W-:Y:S02]  /*0580*/  IADD3 R29, P1, PT, -R26, R20, RZ ;  /* 0x000000141a1d7210 */ /* 0x000fe40007f3e1ff */
[----:B------:R-:W-:-:S03]  /*0590*/  IADD3.X R20, PT, PT, R27, R21, RZ, P0, !PT ;  /* 0x000000151b147210 */ /* 0x000fc600007fe4ff */
[----:B------:R-:W-:Y:S02]  /*05a0*/  IMAD.X R21, R21, 0x1, ~R27, P1 ;  /* 0x0000000115157824 */ /* 0x000fe400008e0e1b */
[----:B------:R-:W-:Y:S01]  /*05b0*/  IMAD R28, R20, R29, RZ ;  /* 0x0000001d141c7224 */ /* 0x000fe200078e02ff */
[----:B------:R-:W-:Y:S01]  /*05c0*/  IADD3 R20, P0, PT, R16, R13, RZ ;  /* 0x0000000d10147210 */ /* 0x000fe20007f1e0ff */
[----:B------:R-:W-:Y:S01]  /*05d0*/  IMAD.WIDE.U32 R26, R24, R29, RZ ;  /* 0x0000001d181a7225 */ /* 0x000fe200078e00ff */
[----:B0-----:R-:W-:-:S03]  /*05e0*/  IADD3 R16, P1, PT, R18, R13, RZ ;  /* 0x0000000d12107210 */ /* 0x001fc60007f3e0ff */
[----:B------:R-:W-:Y:S02]  /*05f0*/  IMAD R29, R21, R24, R28 ;  /* 0x00000018151d7224 */ /* 0x000fe400078e021c */
[----:B------:R-:W-:Y:S01]  /*0600*/  IMAD.X R21, R17, 0x1, R25, P0 ;  /* 0x0000000111157824 */ /* 0x000fe200000e0619 */
[----:B------:R-:W-:Y:S01]  /*0610*/  IADD3.X R17, PT, PT, R19, R25, RZ, P1, !PT ;  /* 0x0000001913117210 */ /* 0x000fe20000ffe4ff */
[----:B------:R-:W-:-:S05]  /*0620*/  IMAD.IADD R27, R27, 0x1, R29 ;  /* 0x000000011b1b7824 */ /* 0x000fca00078e021d */
[----:B------:R0:W-:Y:S04]  /*0630*/  STG.E.64 desc[UR4][R20.64], R26 ;  /* 0x0000001a14007986 */ /* 0x0001e8000c101b04 */
[----:B------:R-:W2:Y:S04]  /*0640*/  LDG.E.64 R22, desc[UR4][R16.64] ;  /* 0x0000000410167981 */ /* 0x000ea8000c1e1b00 */
[----:B------:R-:W2:Y:S02]  /*0650*/  LDG.E.64 R18, desc[UR4][R14.64] ;  /* 0x000000040e127981 */ /* 0x000ea4000c1e1b00 */
[----:B--2---:R-:W-:-:S02]  /*0660*/  IADD3 R24, P0, PT, R22, R18, RZ ;  /* 0x0000001216187210 */ /* 0x004fc40007f1e0ff */
[----:B------:R-:W-:-:S03]  /*0670*/  IADD3 R29, P1, PT, -R22, R18, RZ ;  /* 0x00000012161d7210 */ /* 0x000fc60007f3e1ff */
[----:B------:R-:W-:Y:S02]  /*0680*/  IMAD.X R18, R23, 0x1, R19, P0 ;  /* 0x0000000117127824 */ /* 0x000fe400000e0613 */
[----:B------:R-:W-:Y:S02]  /*0690*/  IMAD.X R19, R19, 0x1, ~R23, P1 ;  /* 0x0000000113137824 */ /* 0x000fe400008e0e17 */
[----:B------:R-:W-:Y:S01]  /*06a0*/  IMAD R28, R18, R29, RZ ;  /* 0x0000001d121c7224 */ /* 0x000fe200078e02ff */
[----:B------:R-:W-:Y:S01]  /*06b0*/  IADD3 R18, P0, PT, R20, R13, RZ ;  /* 0x0000000d14127210 */ /* 0x000fe20007f1e0ff */
[----:B------:R-:W-:Y:S01]  /*06c0*/  IMAD.WIDE.U32 R22, R24, R29, RZ ;  /* 0x0000001d18167225 */ /* 0x000fe200078e00ff */
[----:B0-----:R-:W-:-:S03]  /*06d0*/  IADD3 R20, P1, PT, R16, R13, RZ ;  /* 0x0000000d10147210 */ /* 0x001fc60007f3e0ff */
[----:B------:R-:W-:Y:S02]  /*06e0*/  IMAD R29, R19, R24, R28 ;  /* 0x00000018131d7224 */ /* 0x000fe400078e021c */
[--C-:B------:R-:W-:Y:S02]  /*06f0*/  IMAD.X R19, R21, 0x1, R25.reuse, P0 ;  /* 0x0000000115137824 */ /* 0x100fe400000e0619 */
[----:B------:R-:W-:Y:S01]  /*0700*/  IMAD.X R21, R17, 0x1, R25, P1 ;  /* 0x0000000111157824 */ /* 0x000fe200008e0619 */
[----:B------:R-:W-:-:S05]  /*0710*/  IADD3 R23, PT, PT, R23, R29, RZ ;  /* 0x0000001d17177210 */ /* 0x000fca0007ffe0ff */
        /* <DEDUP_REMOVED lines=22> */
[-C--:B------:R-:W-:Y:S01]  /*0880*/  IMAD R21, R20, R22.reuse, RZ ;  /* 0x0000001614157224 */ /* 0x080fe200078e02ff */
[-C--:B------:R-:W-:Y:S01]  /*0890*/  IADD3 R20, P0, PT, R16, R13.reuse, RZ ;  /* 0x0000000d10147210 */ /* 0x080fe20007f1e0ff */
[----:B------:R-:W-:Y:S01]  /*08a0*/  IMAD.WIDE.U32 R22, R27, R22, RZ ;  /* 0x000000161b167225 */ /* 0x000fe200078e00ff */
[----:B------:R-:W-:-:S03]  /*08b0*/  IADD3 R26, P1, PT, R18, R13, RZ ;  /* 0x0000000d121a7210 */ /* 0x000fc60007f3e0ff */
[----:B------:R-:W-:Y:S02]  /*08c0*/  IMAD R24, R24, R27, R21 ;  /* 0x0000001b18187224 */ /* 0x000fe400078e0215 */
[--C-:B------:R-:W-:Y:S02]  /*08d0*/  IMAD.X R21, R17, 0x1, R25.reuse, P0 ;  /* 0x0000000111157824 */ /* 0x100fe400000e0619 */
[----:B------:R-:W-:Y:S02]  /*08e0*/  IMAD.X R27, R19, 0x1, R25, P1 ;  /* 0x00000001131b7824 */ /* 0x000fe400008e0619 */
[----:B------:R-:W-:-:S05]  /*08f0*/  IMAD.IADD R23, R23, 0x1, R24 ;  /* 0x0000000117177824 */ /* 0x000fca00078e0218 */
[----:B------:R1:W-:Y:S04]  /*0900*/  STG.E.64 desc[UR4][R20.64], R22 ;  /* 0x0000001614007986 */ /* 0x0003e8000c101b04 */
[----:B------:R-:W2:Y:S04]  /*0910*/  LDG.E.64 R26, desc[UR4][R26.64] ;  /* 0x000000041a1a7981 */ /* 0x000ea8000c1e1b00 */
[----:B0-----:R0:W2:Y:S02]  /*0920*/  LDG.E.64 R16, desc[UR4][R14.64+0x18] ;  /* 0x000018040e107981 */ /* 0x0010a4000c1e1b00 */
[----:B0-----:R-:W-:-:S04]  /*0930*/  IADD3 R14, P2, PT, R14, 0x40, RZ ;  /* 0x000000400e0e7810 */ /* 0x001fc80007f5e0ff */
[----:B------:R-:W-:Y:S02]  /*0940*/  IADD3.X R15, PT, PT, RZ, R15, RZ, P2, !PT ;  /* 0x0000000fff0f7210 */ /* 0x000fe400017fe4ff */
[CC--:B--2---:R-:W-:Y:S02]  /*0950*/  IADD3 R19, P0, PT, R26.reuse, R16.reuse, RZ ;  /* 0x000000101a137210 */ /* 0x0c4fe40007f1e0ff */
[----:B------:R-:W-:Y:S02]  /*0960*/  IADD3 R16, P1, PT, -R26, R16, RZ ;  /* 0x000000101a107210 */ /* 0x000fe40007f3e1ff */
[----:B------:R-:W-:Y:S02]  /*0970*/  IADD3.X R29, PT, PT, R27, R17, RZ, P0, !PT ;  /* 0x000000111b1d7210 */ /* 0x000fe400007fe4ff */
[----:B------:R-:W-:Y:S01]  /*0980*/  IADD3 R18, P0, PT, R20, R13, RZ ;  /* 0x0000000d14127210 */ /* 0x000fe20007f1e0ff */
[----:B------:R-:W-:Y:S02]  /*0990*/  IMAD.X R24, R17, 0x1, ~R27, P1 ;  /* 0x0000000111187824 */ /* 0x000fe400008e0e1b */
[----:B------:R-:W-:-:S02]  /*09a0*/  IMAD R29, R29, R16, RZ ;  /* 0x000000101d1d7224 */ /* 0x000fc400078e02ff */
[----:B------:R-:W-:-:S04]  /*09b0*/  IMAD.WIDE.U32 R16, R19, R16, RZ ;  /* 0x0000001013107225 */ /* 0x000fc800078e00ff */
[----:B------:R-:W-:Y:S02]  /*09c0*/  IMAD R29, R24, R19, R29 ;  /* 0x00000013181d7224 */ /* 0x000fe400078e021d */
[----:B------:R-:W-:Y:S01]  /*09d0*/  IMAD.X R19, R21, 0x1, R25, P0 ;  /* 0x0000000115137824 */ /* 0x000fe200000e0619 */
[----:B------:R-:W-:-:S04]  /*09e0*/  IADD3 R7, P0, PT, R7, -0x8, RZ ;  /* 0xfffffff807077810 */ /* 0x000fc80007f1e0ff */
[----:B------:R-:W-:Y:S02]  /*09f0*/  IADD3.X R6, PT, PT, R6, -0x1, RZ, P0, !PT ;  /* 0xffffffff06067810 */ /* 0x000fe400007fe4ff */
[----:B------:R-:W-:-:S04]  /*0a00*/  ISETP.NE.U32.AND P0, PT, R7, RZ, PT ;  /* 0x000000ff0700720c */ /* 0x000fc80003f05070 */
[----:B------:R-:W-:Y:S01]  /*0a10*/  ISETP.NE.AND.EX P0, PT, R6, RZ, PT, P0 ;  /* 0x000000ff0600720c */ /* 0x000fe20003f05300 */
[----:B------:R-:W-:Y:S01]  /*0a20*/  IMAD.IADD R17, R17, 0x1, R29 ;  /* 0x0000000111117824 */ /* 0x000fe200078e021d */
[----:B------:R-:W-:-:S04]  /*0a30*/  LEA R5, P1, R10, R5, 0x6 ;  /* 0x000000050a057211 */ /* 0x000fc800078230ff */
[----:B------:R1:W-:Y:S01]  /*0a40*/  STG.E.64 desc[UR4][R18.64], R16 ;  /* 0x0000001012007986 */ /* 0x0003e2000c101b04 */
[----:B------:R-:W-:-:S06]  /*0a50*/  LEA.HI.X R4, R10, R4, R11, 0x6, P1 ;  /* 0x000000040a047211 */ /* 0x000fcc00008f340b */
[----:B------:R-:W-:Y:S05]  /*0a60*/  @P0 BRA `(.L_x_4) ;  /* 0xfffffff400f40947 */ /* 0x000fea000383ffff */
.L_x_3:
[----:B------:R-:W-:-:S04]  /*0a70*/  LOP3.LUT R4, R12, 0x7, RZ, 0xc0, !PT ;  /* 0x000000070c047812 */ /* 0x000fc800078ec0ff */
[----:B------:R-:W-:-:S04]  /*0a80*/  ISETP.NE.U32.AND P0, PT, R4, RZ, PT ;  /* 0x000000ff0400720c */ /* 0x000fc80003f05070 */
[----:B------:R-:W-:-:S13]  /*0a90*/  ISETP.NE.AND.EX P0, PT, RZ, RZ, PT, P0 ;  /* 0x000000ffff00720c */ /* 0x000fda0003f05300 */
[----:B0-----:R-:W-:Y:S05]  /*0aa0*/  @!P0 EXIT ;  /* 0x000000000000894d */ /* 0x001fea0003800000 */
[----:B------:R-:W-:-:S04]  /*0ab0*/  ISETP.GE.U32.AND P0, PT, R4, 0x4, PT ;  /* 0x000000040400780c */ /* 0x000fc80003f06070 */
[----:B------:R-:W-:-:S13]  /*0ac0*/  ISETP.GE.U32.AND.EX P0, PT, RZ, RZ, PT, P0 ;  /* 0x000000ffff00720c */ /* 0x000fda0003f06100 */
[----:B------:R-:W-:Y:S05]  /*0ad0*/  @!P0 BRA `(.L_x_5) ;  /* 0x0000000400408947 */ /* 0x000fea0003800000 */
[----:B------:R-:W0:Y:S01]  /*0ae0*/  LDCU.128 UR8, c[0x0][0x380] ;  /* 0x00007000ff0877ac */ /* 0x000e220008000c00 */
[-C--:B------:R-:W-:Y:S02]  /*0af0*/  IMAD R4, R3, R10.reuse, RZ ;  /* 0x0000000a03047224 */ /* 0x080fe400078e02ff */
[----:B------:R-:W-:Y:S01]  /*0b00*/  IMAD.MOV.U32 R9, RZ, RZ, RZ ;  /* 0x000000ffff097224 */ /* 0x000fe200078e00ff */
[----:B------:R-:W2:Y:S01]  /*0b10*/  LDCU.64 UR6, c[0x0][0x390] ;  /* 0x00007200ff0677ac */ /* 0x000ea20008000a00 */
[C---:B------:R-:W-:Y:S02]  /*0b20*/  IMAD R13, R2.reuse, R11, R4 ;  /* 0x0000000b020d7224 */ /* 0x040fe400078e0204 */
[----:B------:R-:W-:-:S04]  /*0b30*/  IMAD.WIDE.U32 R14, R2, R10, R8 ;  /* 0x0000000a020e7225 */ /* 0x000fc800078e0008 */
[----:B------:R-:W-:Y:S02]  /*0b40*/  IMAD.IADD R13, R15, 0x1, R13 ;  /* 0x000000010f0d7824 */ /* 0x000fe400078e020d */
[----:B------:R-:W-:-:S03]  /*0b50*/  IMAD.WIDE.U32 R6, R8, R12, R2 ;  /* 0x0000000c08067225 */ /* 0x000fc600078e0002 */
[C---:B------:R-:W-:Y:S01]  /*0b60*/  SHF.L.U64.HI R13, R14.reuse, 0x3, R13 ;  /* 0x000000030e0d7819 */ /* 0x040fe2000001020d */
[----:B-1----:R-:W-:Y:S01]  /*0b70*/  IMAD.SHL.U32 R20, R14, 0x8, RZ ;  /* 0x000000080e147824 */ /* 0x002fe200078e00ff */
[----:B0-----:R-:W-:Y:S02]  /*0b80*/  LEA R4, P1, R6, UR10, 0x3 ;  /* 0x0000000a06047c11 */ /* 0x001fe4000f8218ff */
[----:B------:R-:W-:Y:S02]  /*0b90*/  IADD3 R5, PT, PT, R0, R7, RZ ;  /* 0x0000000700057210 */ /* 0x000fe40007ffe0ff */
[----:B------:R-:W-:Y:S02]  /*0ba0*/  IADD3 R14, P0, PT, R20, UR8, RZ ;  /* 0x00000008140e7c10 */ /* 0x000fe4000ff1e0ff */
[----:B------:R-:W-:Y:S02]  /*0bb0*/  LEA.HI.X R5, R6, UR11, R5, 0x3, P1 ;  /* 0x0000000b06057c11 */ /* 0x000fe400088f1c05 */
[----:B------:R-:W-:-:S03]  /*0bc0*/  IADD3.X R15, PT, PT, R13, UR9, RZ, P0, !PT ;  /* 0x000000090d0f7c10 */ /* 0x000fc600087fe4ff */
[----:B------:R-:W3:Y:S04]  /*0bd0*/  LDG.E.64 R18, desc[UR4][R4.64] ;  /* 0x0000000404127981 */ /* 0x000ee8000c1e1b00 */
[----:B------:R-:W3:Y:S01]  /*0be0*/  LDG.E.64 R16, desc[UR4][R14.64] ;  /* 0x000000040e107981 */ /* 0x000ee2000c1e1b00 */
[----:B------:R-:W-:-:S04]  /*0bf0*/  IMAD.WIDE.U32 R6, R10, 0x8, RZ ;  /* 0x000000080a067825 */ /* 0x000fc800078e00ff */
[----:B------:R-:W-:-:S05]  /*0c00*/  IMAD.SHL.U32 R25, R11, 0x8, RZ ;  /* 0x000000080b197824 */ /* 0x000fca00078e00ff */
[----:B------:R-:W-:Y:S02]  /*0c10*/  IADD3 R7, PT, PT, R7, R25, RZ ;  /* 0x0000001907077210 */ /* 0x000fe40007ffe0ff */
[CC--:B---3--:R-:W-:Y:S02]  /*0c20*/  IADD3 R21, P0, PT, R16.reuse, R18.reuse, RZ ;  /* 0x0000001210157210 */ /* 0x0c8fe40007f1e0ff */
[----:B------:R-:W-:-:S03]  /*0c30*/  IADD3 R18, P1, PT, -R16, R18, RZ ;  /* 0x0000001210127210 */ /* 0x000fc60007f3e1ff */
[----:B------:R-:W-:Y:S01]  /*0c40*/  IMAD.X R23, R17, 0x1, R19, P0 ;  /* 0x0000000111177824 */ /* 0x000fe200000e0613 */
[----:B--2---:R-:W-:Y:S01]  /*0c50*/  IADD3 R16, P0, PT, R20, UR6, RZ ;  /* 0x0000000614107c10 */ /* 0x004fe2000ff1e0ff */
[----:B------:R-:W-:Y:S01]  /*0c60*/  IMAD.X R22, R19, 0x1, ~R17, P1 ;  /* 0x0000000113167824 */ /* 0x000fe200008e0e11 */
[----:B------:R-:W-:Y:S01]  /*0c70*/  IADD3 R14, P1, PT, R14, R6, RZ ;  /* 0x000000060e0e7210 */ /* 0x000fe20007f3e0ff */
[-C--:B------:R-:W-:Y:S01]  /*0c80*/  IMAD R23, R23, R18.reuse, RZ ;  /* 0x0000001217177224 */ /* 0x080fe200078e02ff */
[----:B------:R-:W-:Y:S01]  /*0c90*/  IADD3.X R17, PT, PT, R13, UR7, RZ, P0, !PT ;  /* 0x000000070d117c10 */ /* 0x000fe200087fe4ff */
[----:B------:R-:W-:-:S04]  /*0ca0*/  IMAD.WIDE.U32 R18, R21, R18, RZ ;  /* 0x0000001215127225 */ /* 0x000fc800078e00ff */
[----:B------:R-:W-:Y:S02]  /*0cb0*/  IMAD R23, R22, R21, R23 ;  /* 0x0000001516177224 */ /* 0x000fe400078e0217 */
[----:B------:R-:W-:Y:S02]  /*0cc0*/  IMAD.MOV.U32 R24, RZ, RZ, R18 ;  /* 0x000000ffff187224 */ /* 0x000fe400078e0012 */
        /* <DEDUP_REMOVED lines=8> */
[----:B------:R-:W-:Y:S01]  /*0d50*/  IMAD.X R19, R19, 0x1, ~R21, P1 ;  /* 0x0000000113137824 */ /* 0x000fe200008e0e15 */
[-C--:B------:R-:W-:Y:S01]  /*0d60*/  IADD3 R20, P1, PT, R14, R6.reuse, RZ ;  /* 0x000000060e147210 */ /* 0x080fe20007f3e0ff */
[----:B------:R-:W-:Y:S01]  /*0d70*/  IMAD R21, R18, R13, RZ ;  /* 0x0000000d12157224 */ /* 0x000fe200078e02ff */
[----:B------:R-:W-:-:S03]  /*0d80*/  IADD3 R18, P0, PT, R16, R6, RZ ;  /* 0x0000000610127210 */ /* 0x000fc60007f1e0ff */
[----:B------:R-:W-:Y:S02]  /*0d90*/  IMAD R27, R19, R22, R21 ;  /* 0x00000016131b7224 */ /* 0x000fe400078e0215 */
[----:B------:R-:W-:-:S04]  /*0da0*/  IMAD.WIDE.U32 R22, R22, R13, RZ ;  /* 0x0000000d16167225 */ /* 0x000fc800078e00ff */
[----:B------:R-:W-:Y:S01]  /*0db0*/  IMAD.X R19, R7, 0x1, R17, P0 ;  /* 0x0000000107137824 */ /* 0x000fe200000e0611 */
[----:B0-----:R-:W-:Y:S01]  /*0dc0*/  IADD3 R25, PT, PT, R23, R27, RZ ;  /* 0x0000001b17197210 */ /* 0x001fe20007ffe0ff */
[----:B------:R-:W-:Y:S02]  /*0dd0*/  IMAD.MOV.U32 R24, RZ, RZ, R22 ;  /* 0x000000ffff187224 */ /* 0x000fe400078e0016 */
[----:B------:R-:W-:-:S03]  /*0de0*/  IMAD.X R21, R15, 0x1, R7, P1 ;  /* 0x000000010f157824 */ /* 0x000fc600008e0607 */
[----:B------:R0:W-:Y:S04]  /*0df0*/  STG.E.64 desc[UR4][R18.64], R24 ;  /* 0x0000001812007986 */ /* 0x0001e8000c101b04 */
[----:B------:R-:W2:Y:S04]  /*0e00*/  LDG.E.64 R16, desc[UR4][R20.64] ;  /* 0x0000000414107981 */ /* 0x000ea8000c1e1b00 */
[----:B------:R-:W2:Y:S02]  /*0e10*/  LDG.E.64 R14, desc[UR4][R4.64+0x10] ;  /* 0x00001004040e7981 */ /* 0x000ea4000c1e1b00 */
[----:B--2---:R-:W-:-:S02]  /*0e20*/  IADD3 R22, P0, PT, R16, R14, RZ ;  /* 0x0000000e10167210 */ /* 0x004fc40007f1e0ff */
[----:B------:R-:W-:-:S03]  /*0e30*/  IADD3 R13, P1, PT, -R16, R14, RZ ;  /* 0x0000000e100d7210 */ /* 0x000fc60007f3e1ff */
[----:B------:R-:W-:Y:S02]  /*0e40*/  IMAD.X R14, R17, 0x1, R15, P0 ;  /* 0x00000001110e7824 */ /* 0x000fe400000e060f */
[----:B------:R-:W-:Y:S01]  /*0e50*/  IMAD.X R15, R15, 0x1, ~R17, P1 ;  /* 0x000000010f0f7824 */ /* 0x000fe200008e0e11 */
[-C--:B------:R-:W-:Y:S01]  /*0e60*/  IADD3 R16, P1, PT, R20, R6.reuse, RZ ;  /* 0x0000000614107210 */ /* 0x080fe20007f3e0ff */
[----:B------:R-:W-:Y:S01]  /*0e70*/  IMAD R17, R14, R13, RZ ;  /* 0x0000000d0e117224 */ /* 0x000fe200078e02ff */
[----:B------:R-:W-:-:S03]  /*0e80*/  IADD3 R14, P0, PT, R18, R6, RZ ;  /* 0x00000006120e7210 */ /* 0x000fc60007f1e0ff */
[----:B------:R-:W-:Y:S01]  /*0e90*/  IMAD R27, R15, R22, R17 ;  /* 0x000000160f1b7224 */ /* 0x000fe200078e0211 */
[----:B------:R-:W-:Y:S01]  /*0ea0*/  IADD3.X R15, PT, PT, R19, R7, RZ, P0, !PT ;  /* 0x00000007130f7210 */ /* 0x000fe200007fe4ff */
[----:B------:R-:W-:-:S04]  /*0eb0*/  IMAD.WIDE.U32 R22, R22, R13, RZ ;  /* 0x0000000d16167225 */ /* 0x000fc800078e00ff */
[----:B------:R-:W-:Y:S02]  /*0ec0*/  IMAD.X R17, R21, 0x1, R7, P1 ;  /* 0x0000000115117824 */ /* 0x000fe400008e0607 */
[----:B------:R-:W-:-:S05]  /*0ed0*/  IMAD.IADD R23, R23, 0x1, R27 ;  /* 0x0000000117177824 */ /* 0x000fca00078e021b */
[----:B------:R2:W-:Y:S04]  /*0ee0*/  STG.E.64 desc[UR4][R14.64], R22 ;  /* 0x000000160e007986 */ /* 0x0005e8000c101b04 */
[----:B------:R-:W3:Y:S04]  /*0ef0*/  LDG.E.64 R4, desc[UR4][R4.64+0x18] ;  /* 0x0000180404047981 */ /* 0x000ee8000c1e1b00 */
[----:B------:R-:W3:Y:S02]  /*0f00*/  LDG.E.64 R16, desc[UR4][R16.64] ;  /* 0x0000000410107981 */ /* 0x000ee4000c1e1b00 */
[----:B---3--:R-:W-:-:S02]  /*0f10*/  IADD3 R20, P0, PT, R16, R4, RZ ;  /* 0x0000000410147210 */ /* 0x008fc40007f1e0ff */
[----:B0-----:R-:W-:-:S03]  /*0f20*/  IADD3 R18, P1, PT, -R16, R4, RZ ;  /* 0x0000000410127210 */ /* 0x001fc60007f3e1ff */
[C---:B------:R-:W-:Y:S01]  /*0f30*/  IMAD.X R19, R17.reuse, 0x1, R5, P0 ;  /* 0x0000000111137824 */ /* 0x040fe200000e0605 */
[----:B------:R-:W-:Y:S02]  /*0f40*/  IADD3.X R13, PT, PT, ~R17, R5, RZ, P1, !PT ;  /* 0x00000005110d7210 */ /* 0x000fe40000ffe5ff */
[----:B------:R-:W-:Y:S01]  /*0f50*/  IADD3 R6, P0, PT, R14, R6, RZ ;  /* 0x000000060e067210 */ /* 0x000fe20007f1e0ff */
[-C--:B------:R-:W-:Y:S02]  /*0f60*/  IMAD R21, R19, R18.reuse, RZ ;  /* 0x0000001213157224 */ /* 0x080fe400078e02ff */
[----:B------:R-:W-:-:S04]  /*0f70*/  IMAD.WIDE.U32 R18, R20, R18, RZ ;  /* 0x0000001214127225 */ /* 0x000fc800078e00ff */
[----:B------:R-:W-:Y:S02]  /*0f80*/  IMAD R13, R13, R20, R21 ;  /* 0x000000140d0d7224 */ /* 0x000fe400078e0215 */
[----:B------:R-:W-:Y:S01]  /*0f90*/  IMAD.X R7, R15, 0x1, R7, P0 ;  /* 0x000000010f077824 */ /* 0x000fe200000e0607 */
[----:B------:R-:W-:Y:S01]  /*0fa0*/  IADD3 R2, P0, PT, R2, 0x4, RZ ;  /* 0x0000000402027810 */ /* 0x000fe20007f1e0ff */
[----:B------:R-:W-:-:S04]  /*0fb0*/  IMAD.IADD R19, R19, 0x1, R13 ;  /* 0x0000000113137824 */ /* 0x000fc800078e020d */
[----:B------:R-:W-:Y:S01]  /*0fc0*/  IMAD.X R3, RZ, RZ, R3, P0 ;  /* 0x000000ffff037224 */ /* 0x000fe200000e0603 */
[----:B------:R2:W-:Y:S07]  /*0fd0*/  STG.E.64 desc[UR4][R6.64], R18 ;  /* 0x0000001206007986 */ /* 0x0005ee000c101b04 */
.L_x_5:
[----:B------:R-:W-:-:S04]  /*0fe0*/  LOP3.LUT R5, R12, 0x3, RZ, 0xc0, !PT ;  /* 0x000000030c057812 */ /* 0x000fc800078ec0ff */
[----:B------:R-:W-:-:S04]  /*0ff0*/  ISETP.NE.U32.AND P0, PT, R5, RZ, PT ;  /* 0x000000ff0500720c */ /* 0x000fc80003f05070 */
[----:B------:R-:W-:-:S13]  /*1000*/  ISETP.NE.AND.EX P0, PT, RZ, RZ, PT, P0 ;  /* 0x000000ffff00720c */ /* 0x000fda0003f05300 */
[----:B------:R-:W-:Y:S05]  /*1010*/  @!P0 EXIT ;  /* 0x000000000000894d */ /* 0x000fea0003800000 */
[----:B------:R-:W-:Y:S02]  /*1020*/  ISETP.NE.U32.AND P1, PT, R5, 0x1, PT ;  /* 0x000000010500780c */ /* 0x000fe40003f25070 */
[----:B------:R-:W-:Y:S02]  /*1030*/  LOP3.LUT R4, R12, 0x1, RZ, 0xc0, !PT ;  /* 0x000000010c047812 */ /* 0x000fe400078ec0ff */
[----:B------:R-:W-:Y:S02]  /*1040*/  ISETP.NE.AND.EX P1, PT, RZ, RZ, PT, P1 ;  /* 0x000000ffff00720c */ /* 0x000fe40003f25310 */
[----:B------:R-:W-:-:S04]  /*1050*/  ISETP.NE.U32.AND P0, PT, R4, 0x1, PT ;  /* 0x000000010400780c */ /* 0x000fc80003f05070 */
[----:B------:R-:W-:-:S07]  /*1060*/  ISETP.NE.U32.AND.EX P0, PT, RZ, RZ, PT, P0 ;  /* 0x000000ffff00720c */ /* 0x000fce0003f05100 */
[----:B------:R-:W-:Y:S06]  /*1070*/  @!P1 BRA `(.L_x_6) ;  /* 0x0000000000c09947 */ /* 0x000fec0003800000 */
[----:B------:R-:W0:Y:S01]  /*1080*/  LDCU.128 UR8, c[0x0][0x380] ;  /* 0x00007000ff0877ac */ /* 0x000e220008000c00 */
[----:B------:R-:W-:Y:S01]  /*1090*/  MOV R4, R8 ;  /* 0x0000000800047202 */ /* 0x000fe20000000f00 */
[-C--:B------:R-:W-:Y:S02]  /*10a0*/  IMAD R13, R3, R10.reuse, RZ ;  /* 0x0000000a030d7224 */ /* 0x080fe400078e02ff */
[----:B------:R-:W-:Y:S01]  /*10b0*/  IMAD.MOV.U32 R5, RZ, RZ, RZ ;  /* 0x000000ffff057224 */ /* 0x000fe200078e00ff */
[----:B------:R-:W3:Y:S01]  /*10c0*/  LDCU.64 UR6, c[0x0][0x390] ;  /* 0x00007200ff0677ac */ /* 0x000ee20008000a00 */
[C---:B------:R-:W-:Y:S02]  /*10d0*/  IMAD R13, R2.reuse, R11, R13 ;  /* 0x0000000b020d7224 */ /* 0x040fe400078e020d */
[----:B--2---:R-:W-:-:S04]  /*10e0*/  IMAD.WIDE.U32 R6, R2, R10, R4 ;  /* 0x0000000a02067225 */ /* 0x004fc800078e0004 */
        /* <DEDUP_REMOVED lines=9> */
[----:B------:R-:W2:Y:S04]  /*1180*/  LDG.E.64 R16, desc[UR4][R4.64] ;  /* 0x0000000404107981 */ /* 0x000ea8000c1e1b00 */
[----:B------:R-:W2:Y:S02]  /*1190*/  LDG.E.64 R14, desc[UR4][R6.64] ;  /* 0x00000004060e7981 */ /* 0x000ea4000c1e1b00 */
[CC--:B--2---:R-:W-:Y:S02]  /*11a0*/  IADD3 R21, P1, PT, R14.reuse, R16.reuse, RZ ;  /* 0x000000100e157210 */ /* 0x0c4fe40007f3e0ff */
[----:B------:R-:W-:-:S03]  /*11b0*/  IADD3 R16, P2, PT, -R14, R16, RZ ;  /* 0x000000100e107210 */ /* 0x000fc60007f5e1ff */
[----:B------:R-:W-:Y:S02]  /*11c0*/  IMAD.X R19, R15, 0x1, R17, P1 ;  /* 0x000000010f137824 */ /* 0x000fe400008e0611 */
[----:B------:R-:W-:Y:S01]  /*11d0*/  IMAD.X R14, R17, 0x1, ~R15, P2 ;  /* 0x00000001110e7824 */ /* 0x000fe200010e0e0f */
[C---:B------:R-:W-:Y:S01]  /*11e0*/  SHF.L.U64.HI R17, R10.reuse, 0x3, R11 ;  /* 0x000000030a117819 */ /* 0x040fe2000001020b */
[-C--:B------:R-:W-:Y:S02]  /*11f0*/  IMAD R15, R19, R16.reuse, RZ ;  /* 0x00000010130f7224 */ /* 0x080fe400078e02ff */
[----:B------:R-:W-:Y:S02]  /*1200*/  IMAD.SHL.U32 R19, R10, 0x8, RZ ;  /* 0x000000080a137824 */ /* 0x000fe400078e00ff */
[----:B------:R-:W-:Y:S01]  /*1210*/  IMAD R23, R14, R21, R15 ;  /* 0x000000150e177224 */ /* 0x000fe200078e020f */
[----:B---3--:R-:W-:Y:S01]  /*1220*/  IADD3 R14, P2, PT, R18, UR6, RZ ;  /* 0x00000006120e7c10 */ /* 0x008fe2000ff5e0ff */
[----:B------:R-:W-:Y:S01]  /*1230*/  IMAD.WIDE.U32 R20, R21, R16, RZ ;  /* 0x0000001015147225 */ /* 0x000fe200078e00ff */
[----:B------:R-:W-:-:S02]  /*1240*/  IADD3 R6, P1, PT, R6, R19, RZ ;  /* 0x0000001306067210 */ /* 0x000fc40007f3e0ff */
[----:B------:R-:W-:Y:S01]  /*1250*/  IADD3.X R15, PT, PT, R13, UR7, RZ, P2, !PT ;  /* 0x000000070d0f7c10 */ /* 0x000fe200097fe4ff */
[----:B------:R-:W-:Y:S01]  /*1260*/  IMAD.IADD R21, R21, 0x1, R23 ;  /* 0x0000000115157824 */ /* 0x000fe200078e0217 */
[----:B------:R-:W-:-:S04]  /*1270*/  IADD3.X R7, PT, PT, R7, R17, RZ, P1, !PT ;  /* 0x0000001107077210 */ /* 0x000fc80000ffe4ff */
[----:B------:R0:W-:Y:S04]  /*1280*/  STG.E.64 desc[UR4][R14.64], R20 ;  /* 0x000000140e007986 */ /* 0x0001e8000c101b04 */
[----:B------:R-:W2:Y:S04]  /*1290*/  LDG.E.64 R4, desc[UR4][R4.64+0x8] ;  /* 0x0000080404047981 */ /* 0x000ea8000c1e1b00 */
[----:B------:R-:W2:Y:S02]  /*12a0*/  LDG.E.64 R6, desc[UR4][R6.64] ;  /* 0x0000000406067981 */ /* 0x000ea4000c1e1b00 */
[----:B--2---:R-:W-:-:S02]  /*12b0*/  IADD3 R22, P1, PT, R6, R4, RZ ;  /* 0x0000000406167210 */ /* 0x004fc40007f3e0ff */
[----:B------:R-:W-:-:S03]  /*12c0*/  IADD3 R18, P2, PT, -R6, R4, RZ ;  /* 0x0000000406127210 */ /* 0x000fc60007f5e1ff */
[----:B------:R-:W-:Y:S01]  /*12d0*/  IMAD.X R23, R7, 0x1, R5, P1 ;  /* 0x0000000107177824 */ /* 0x000fe200008e0605 */
[----:B------:R-:W-:Y:S01]  /*12e0*/  IADD3 R16, P1, PT, R14, R19, RZ ;  /* 0x000000130e107210 */ /* 0x000fe20007f3e0ff */
[----:B------:R-:W-:Y:S02]  /*12f0*/  IMAD.X R13, R5, 0x1, ~R7, P2 ;  /* 0x00000001050d7824 */ /* 0x000fe400010e0e07 */
[-C--:B------:R-:W-:Y:S01]  /*1300*/  IMAD R23, R23, R18.reuse, RZ ;  /* 0x0000001217177224 */ /* 0x080fe200078e02ff */
[----:B------:R-:W-:Y:S01]  /*1310*/  IADD3.X R17, PT, PT, R15, R17, RZ, P1, !PT ;  /* 0x000000110f117210 */ /* 0x000fe20000ffe4ff */
[----:B------:R-:W-:Y:S01]  /*1320*/  IMAD.WIDE.U32 R18, R22, R18, RZ ;  /* 0x0000001216127225 */ /* 0x000fe200078e00ff */
[----:B------:R-:W-:-:S03]  /*1330*/  IADD3 R2, P1, PT, R2, 0x2, RZ ;  /* 0x0000000202027810 */ /* 0x000fc60007f3e0ff */
[----:B------:R-:W-:Y:S02]  /*1340*/  IMAD R13, R13, R22, R23 ;  /* 0x000000160d0d7224 */ /* 0x000fe400078e0217 */
[----:B------:R-:W-:Y:S02]  /*1350*/  IMAD.X R3, RZ, RZ, R3, P1 ;  /* 0x000000ffff037224 */ /* 0x000fe400008e0603 */
[----:B------:R-:W-:-:S05]  /*1360*/  IMAD.IADD R19, R19, 0x1, R13 ;  /* 0x0000000113137824 */ /* 0x000fca00078e020d */
[----:B------:R0:W-:Y:S02]  /*1370*/  STG.E.64 desc[UR4][R16.64], R18 ;  /* 0x0000001210007986 */ /* 0x0001e4000c101b04 */
.L_x_6:
[----:B------:R-:W-:Y:S05]  /*1380*/  @P0 EXIT ;  /* 0x000000000000094d */ /* 0x000fea0003800000 */
[----:B------:R-:W-:Y:S01]  /*1390*/  HFMA2 R5, -RZ, RZ, 0, 0 ;  /* 0x00000000ff057431 */ /* 0x000fe200000001ff */
[----:B------:R-:W3:Y:S01]  /*13a0*/  LDCU.128 UR8, c[0x0][0x380] ;  /* 0x00007000ff0877ac */ /* 0x000ee20008000c00 */
[----:B--2---:R-:W-:Y:S02]  /*13b0*/  IMAD R6, R3, R10, RZ ;  /* 0x0000000a03067224 */ /* 0x004fe400078e02ff */
[----:B------:R-:W-:Y:S01]  /*13c0*/  IMAD.MOV.U32 R4, RZ, RZ, R8 ;  /* 0x000000ffff047224 */ /* 0x000fe200078e0008 */
[----:B------:R-:W2:Y:S01]  /*13d0*/  LDCU.64 UR6, c[0x0][0x390] ;  /* 0x00007200ff0677ac */ /* 0x000ea20008000a00 */
[----:B------:R-:W-:Y:S02]  /*13e0*/  IMAD R7, R2, R11, R6 ;  /* 0x0000000b02077224 */ /* 0x000fe400078e0206 */
[----:B------:R-:W-:-:S04]  /*13f0*/  IMAD.WIDE.U32 R8, R8, R12, R2 ;  /* 0x0000000c08087225 */ /* 0x000fc800078e0002 */
[----:B------:R-:W-:-:S04]  /*1400*/  IMAD.WIDE.U32 R10, R2, R10, R4 ;  /* 0x0000000a020a7225 */ /* 0x000fc800078e0004 */
[----:B------:R-:W-:Y:S02]  /*1410*/  IMAD.IADD R5, R11, 0x1, R7 ;  /* 0x000000010b057824 */ /* 0x000fe400078e0207 */
[----:B------:R-:W-:Y:S01]  /*1420*/  IMAD.SHL.U32 R11, R10, 0x8, RZ ;  /* 0x000000080a0b7824 */ /* 0x000fe200078e00ff */
[----:B---3--:R-:W-:Y:S01]  /*1430*/  LEA R4, P1, R8, UR10, 0x3 ;  /* 0x0000000a08047c11 */ /* 0x008fe2000f8218ff */
[----:B------:R-:W-:Y:S01]  /*1440*/  IMAD.IADD R3, R0, 0x1, R9 ;  /* 0x0000000100037824 */ /* 0x000fe200078e0209 */
[----:B------:R-:W-:Y:S02]  /*1450*/  SHF.L.U64.HI R10, R10, 0x3, R5 ;  /* 0x000000030a0a7819 */ /* 0x000fe40000010205 */
[----:B------:R-:W-:Y:S02]  /*1460*/  IADD3 R2, P0, PT, R11, UR8, RZ ;  /* 0x000000080b027c10 */ /* 0x000fe4000ff1e0ff */
[----:B------:R-:W-:Y:S02]  /*1470*/  LEA.HI.X R5, R8, UR11, R3, 0x3, P1 ;  /* 0x0000000b08057c11 */ /* 0x000fe400088f1c03 */
[----:B------:R-:W-:-:S04]  /*1480*/  IADD3.X R3, PT, PT, R10, UR9, RZ, P0, !PT ;  /* 0x000000090a037c10 */ /* 0x000fc800087fe4ff */
[----:B------:R-:W3:Y:S04]  /*1490*/  LDG.E.64 R4, desc[UR4][R4.64] ;  /* 0x0000000404047981 */ /* 0x000ee8000c1e1b00 */
[----:B------:R-:W3:Y:S02]  /*14a0*/  LDG.E.64 R2, desc[UR4][R2.64] ;  /* 0x0000000402027981 */ /* 0x000ee4000c1e1b00 */
[CC--:B---3--:R-:W-:Y:S02]  /*14b0*/  IADD3 R9, P0, PT, R2.reuse, R4.reuse, RZ ;  /* 0x0000000402097210 */ /* 0x0c8fe40007f1e0ff */
[----:B------:R-:W-:Y:S02]  /*14c0*/  IADD3 R6, P1, PT, -R2, R4, RZ ;  /* 0x0000000402067210 */ /* 0x000fe40007f3e1ff */
[----:B------:R-:W-:-:S02]  /*14d0*/  IADD3.X R7, PT, PT, R3, R5, RZ, P0, !PT ;  /* 0x0000000503077210 */ /* 0x000fc400007fe4ff */
[----:B--2---:R-:W-:Y:S01]  /*14e0*/  IADD3 R8, P0, PT, R11, UR6, RZ ;  /* 0x000000060b087c10 */ /* 0x004fe2000ff1e0ff */
[----:B------:R-:W-:Y:S02]  /*14f0*/  IMAD.X R0, R5, 0x1, ~R3, P1 ;  /* 0x0000000105007824 */ /* 0x000fe400008e0e03 */
[-C--:B------:R-:W-:Y:S02]  /*1500*/  IMAD R12, R7, R6.reuse, RZ ;  /* 0x00000006070c7224 */ /* 0x080fe400078e02ff */
[----:B------:R-:W-:-:S04]  /*1510*/  IMAD.WIDE.U32 R6, R9, R6, RZ ;  /* 0x0000000609067225 */ /* 0x000fc800078e00ff */
[----:B------:R-:W-:Y:S01]  /*1520*/  IMAD R11, R0, R9, R12 ;  /* 0x00000009000b7224 */ /* 0x000fe200078e020c */
[----:B------:R-:W-:-:S03]  /*1530*/  IADD3.X R9, PT, PT, R10, UR7, RZ, P0, !PT ;  /* 0x000000070a097c10 */ /* 0x000fc600087fe4ff */
[----:B------:R-:W-:-:S05]  /*1540*/  IMAD.IADD R7, R7, 0x1, R11 ;  /* 0x0000000107077824 */ /* 0x000fca00078e020b */
[----:B------:R-:W-:Y:S01]  /*1550*/  STG.E.64 desc[UR4][R8.64], R6 ;  /* 0x0000000608007986 */ /* 0x000fe2000c101b04 */
[----:B------:R-:W-:Y:S05]  /*1560*/  EXIT ;  /* 0x000000000000794d */ /* 0x000fea0003800000 */
.L_x_7:
        /* <DEDUP_REMOVED lines=9> */
.L_x_15:


//--------------------- .text._Z21per_row_column_kernelPlS_S_ll --------------------------
	.section	.text._Z21per_row_column_kernelPlS_S_ll,"ax",@progbits
	.align	128
        .global         _Z21per_row_column_kernelPlS_S_ll
        .type           _Z21per_row_column_kernelPlS_S_ll,@function
        .size           _Z21per_row_column_kernelPlS_S_ll,(.L_x_16 - _Z21per_row_column_kernelPlS_S_ll)
        .other          _Z21per_row_column_kernelPlS_S_ll,@"STO_CUDA_ENTRY STV_DEFAULT"
_Z21per_row_column_kernelPlS_S_ll:
.text._Z21per_row_column_kernelPlS_S_ll:
[----:B------:R-:W-:Y:S01]  /*0000*/  LDC R1, c[0x0][0x37c] ;  /* 0x0000df00ff017b82 */ /* 0x000fe20000000800 */
[----:B------:R-:W0:Y:S07]  /*0010*/  S2R R10, SR_TID.X ;  /* 0x00000000000a7919 */ /* 0x000e2e0000002100 */
[----:B------:R-:W1:Y:S01]  /*0020*/  LDC.64 R4, c[0x0][0x3a0] ;  /* 0x0000e800ff047b82 */ /* 0x000e620000000a00 */
[----:B------:R-:W0:Y:S01]  /*0030*/  LDCU UR4, c[0x0][0x360] ;  /* 0x00006c00ff0477ac */ /* 0x000e220008000800 */
[----:B------:R-:W0:Y:S06]  /*0040*/  S2R R11, SR_CTAID.X ;  /* 0x00000000000b7919 */ /* 0x000e2c0000002500 */
[----:B------:R-:W2:Y:S01]  /*0050*/  LDC.64 R8, c[0x0][0x398] ;  /* 0x0000e600ff087b82 */ /* 0x000ea20000000a00 */
[----:B-1----:R-:W-:-:S04]  /*0060*/  ISETP.GE.U32.AND P0, PT, R4, 0x1, PT ;  /* 0x000000010400780c */ /* 0x002fc80003f06070 */
[----:B------:R-:W-:Y:S01]  /*0070*/  ISETP.GE.AND.EX P0, PT, R5, RZ, PT, P0 ;  /* 0x000000ff0500720c */ /* 0x000fe20003f06300 */
[----:B0-----:R-:W-:-:S05]  /*0080*/  IMAD R10, R11, UR4, R10 ;  /* 0x000000040b0a7c24 */ /* 0x001fca000f8e020a */
[----:B--2---:R-:W-:-:S04]  /*0090*/  ISETP.GE.U32.AND P1, PT, R10, R8, PT ;  /* 0x000000080a00720c */ /* 0x004fc80003f26070 */
[----:B------:R-:W-:-:S13]  /*00a0*/  ISETP.GE.OR.EX P0, PT, RZ, R9, !P0, P1 ;  /* 0x00000009ff00720c */ /* 0x000fda0004706710 */
[----:B------:R-:W-:Y:S05]  /*00b0*/  @P0 EXIT ;  /* 0x000000000000094d */ /* 0x000fea0003800000 */
[----:B------:R-:W-:Y:S01]  /*00c0*/  ISETP.GE.U32.AND P0, PT, R4, 0x8, PT ;  /* 0x000000080400780c */ /* 0x000fe20003f06070 */
[C---:B------:R-:W-:Y:S01]  /*00d0*/  IMAD.WIDE.U32 R12, R10.reuse, R4, RZ ;  /* 0x000000040a0c7225 */ /* 0x040fe200078e00ff */
[----:B------:R-:W0:Y:S02]  /*00e0*/  LDCU.64 UR4, c[0x0][0x358] ;  /* 0x00006b00ff0477ac */ /* 0x000e240008000a00 */
[----:B------:R-:W-:Y:S01]  /*00f0*/  ISETP.GE.U32.AND.EX P0, PT, R5, RZ, PT, P0 ;  /* 0x000000ff0500720c */ /* 0x000fe20003f06100 */
[----:B------:R-:W-:Y:S02]  /*0100*/  IMAD.MOV.U32 R0, RZ, RZ, RZ ;  /* 0x000000ffff007224 */ /* 0x000fe400078e00ff */
[----:B------:R-:W-:Y:S02]  /*0110*/  IMAD.MOV.U32 R3, RZ, RZ, RZ ;  /* 0x000000ffff037224 */ /* 0x000fe400078e00ff */
[----:B------:R-:W-:-:S08]  /*0120*/  IMAD R2, R10, R5, R13 ;  /* 0x000000050a027224 */ /* 0x000fd000078e020d */
[----:B------:R-:W-:Y:S05]  /*0130*/  @!P0 BRA `(.L_x_8) ;  /* 0x0000000800108947 */ /* 0x000fea0003800000 */
[----:B------:R-:W1:Y:S01]  /*0140*/  LDCU.128 UR8, c[0x0][0x380] ;  /* 0x00007000ff0877ac */ /* 0x000e620008000c00 */
[C---:B------:R-:W-:Y:S02]  /*0150*/  LEA R20, P0, R12.reuse, 0x20, 0x3 ;  /* 0x000000200c147811 */ /* 0x040fe400078018ff */
[----:B------:R-:W-:Y:S01]  /*0160*/  LOP3.LUT R3, R5, 0x7fffffff, RZ, 0xc0, !PT ;  /* 0x7fffffff05037812 */ /* 0x000fe200078ec0ff */
[----:B------:R-:W2:Y:S01]  /*0170*/  LDCU.64 UR6, c[0x0][0x390] ;  /* 0x00007200ff0677ac */ /* 0x000ea20008000a00 */
[----:B------:R-:W-:Y:S02]  /*0180*/  LEA.HI.X R21, R12, RZ, R2, 0x3, P0 ;  /* 0x000000ff0c157211 */ /* 0x000fe400000f1c02 */
[----:B------:R-:W-:Y:S01]  /*0190*/  LOP3.LUT R0, R4, 0xfffffff8, RZ, 0xc0, !PT ;  /* 0xfffffff804007812 */ /* 0x000fe200078ec0ff */
[----:B------:R-:W-:-:S04]  /*01a0*/  IMAD.MOV.U32 R5, RZ, RZ, R3 ;  /* 0x000000ffff057224 */ /* 0x000fc800078e0003 */
[----:B------:R-:W-:Y:S01]  /*01b0*/  IMAD.MOV.U32 R24, RZ, RZ, R0 ;  /* 0x000000ffff187224 */ /* 0x000fe200078e0000 */
[----:B-1----:R-:W-:Y:S02]  /*01c0*/  IADD3 R14, P1, PT, R20, UR8, RZ ;  /* 0x00000008140e7c10 */ /* 0x002fe4000ff3e0ff */
[----:B------:R-:W-:Y:S02]  /*01d0*/  LEA R6, P0, R10, UR10, 0x3 ;  /* 0x0000000a0a067c11 */ /* 0x000fe4000f8018ff */
[----:B--2---:R-:W-:Y:S02]  /*01e0*/  IADD3 R20, P2, PT, R20, UR6, RZ ;  /* 0x0000000614147c10 */ /* 0x004fe4000ff5e0ff */
[C---:B------:R-:W-:Y:S02]  /*01f0*/  IADD3.X R15, PT, PT, R21.reuse, UR9, RZ, P1, !PT ;  /* 0x00000009150f7c10 */ /* 0x040fe40008ffe4ff */
[----:B------:R-:W-:Y:S02]  /*0200*/  LEA.HI.X R7, R10, UR11, RZ, 0x3, P0 ;  /* 0x0000000b0a077c11 */ /* 0x000fe400080f1cff */
[----:B------:R-:W-:-:S07]  /*0210*/  IADD3.X R21, PT, PT, R21, UR7, RZ, P2, !PT ;  /* 0x0000000715157c10 */ /* 0x000fce00097fe4ff */
.L_x_9:
[----:B0-2---:R-:W2:Y:S04]  /*0220*/  LDG.E.64 R16, desc[UR4][R6.64] ;  /* 0x0000000406107981 */ /* 0x005ea8000c1e1b00 */
[----:B------:R-:W2:Y:S01]  /*0230*/  LDG.E.64 R18, desc[UR4][R14.64+-0x20] ;  /* 0xffffe0040e127981 */ /* 0x000ea2000c1e1b00 */
[C---:B------:R-:W-:Y:S01]  /*0240*/  IMAD.SHL.U32 R25, R8.reuse, 0x8, RZ ;  /* 0x0000000808197824 */ /* 0x040fe200078e00ff */
[----:B------:R-:W-:Y:S02]  /*0250*/  SHF.L.U64.HI R27, R8, 0x3, R9 ;  /* 0x00000003081b7819 */ /* 0x000fe40000010209 */
[CC--:B--2---:R-:W-:Y:S02]  /*0260*/  IADD3 R22, P0, PT, R18.reuse, R16.reuse, RZ ;  /* 0x0000001012167210 */ /* 0x0c4fe40007f1e0ff */
[----:B------:R-:W-:-:S02]  /*0270*/  IADD3 R29, P1, PT, -R18, R16, RZ ;  /* 0x00000010121d7210 */ /* 0x000fc40007f3e1ff */
[----:B------:R-:W-:Y:S02]  /*0280*/  IADD3.X R16, PT, PT, R19, R17, RZ, P0, !PT ;  /* 0x0000001113107210 */ /* 0x000fe400007fe4ff */
[----:B------:R-:W-:Y:S01]  /*0290*/  IADD3 R18, P0, PT, R6, R25, RZ ;  /* 0x0000001906127210 */ /* 0x000fe20007f1e0ff */
[----:B------:R-:W-:Y:S02]  /*02a0*/  IMAD.X R17, R17, 0x1, ~R19, P1 ;  /* 0x0000000111117824 */ /* 0x000fe400008e0e13 */
[-C--:B------:R-:W-:Y:S02]  /*02b0*/  IMAD R16, R16, R29.reuse, RZ ;  /* 0x0000001d10107224 */ /* 0x080fe400078e02ff */
[----:B------:R-:W-:-:S04]  /*02c0*/  IMAD.WIDE.U32 R28, R22, R29, RZ ;  /* 0x0000001d161c7225 */ /* 0x000fc800078e00ff */
[----:B------:R-:W-:Y:S01]  /*02d0*/  IMAD R17, R17, R22, R16 ;  /* 0x0000001611117224 */ /* 0x000fe200078e0210 */
[----:B------:R-:W-:Y:S01]  /*02e0*/  MOV R16, R20 ;  /* 0x0000001400107202 */ /* 0x000fe20000000f00 */
[----:B------:R-:W-:Y:S02]  /*02f0*/  IMAD.X R19, R7, 0x1, R27, P0 ;  /* 0x0000000107137824 */ /* 0x000fe400000e061b */
[----:B------:R-:W-:Y:S02]  /*0300*/  IMAD.IADD R29, R29, 0x1, R17 ;  /* 0x000000011d1d7824 */ /* 0x000fe400078e0211 */
[----:B------:R-:W-:-:S05]  /*0310*/  IMAD.MOV.U32 R17, RZ, RZ, R21 ;  /* 0x000000ffff117224 */ /* 0x000fca00078e0015 */
[----:B------:R0:W-:Y:S04]  /*0320*/  STG.E.64 desc[UR4][R16.64+-0x20], R28 ;  /* 0xffffe01c10007986 */ /* 0x0001e8000c101b04 */
[----:B------:R-:W2:Y:S04]  /*0330*/  LDG.E.64 R20, desc[UR4][R18.64] ;  /* 0x0000000412147981 */ /* 0x000ea8000c1e1b00 */
[----:B------:R-:W2:Y:S02]  /*0340*/  LDG.E.64 R22, desc[UR4][R14.64+-0x18] ;  /* 0xffffe8040e167981 */ /* 0x000ea4000c1e1b00 */
[----:B--2---:R-:W-:-:S02]  /*0350*/  IADD3 R26, P0, PT, R22, R20, RZ ;  /* 0x00000014161a7210 */ /* 0x004fc40007f1e0ff */
[----:B------:R-:W-:-:S03]  /*0360*/  IADD3 R22, P1, PT, -R22, R20, RZ ;  /* 0x0000001416167210 */ /* 0x000fc60007f3e1ff */
[----:B------:R-:W-:Y:S02]  /*0370*/  IMAD.X R20, R23, 0x1, R21, P0 ;  /* 0x0000000117147824 */ /* 0x000fe400000e0615 */
[----:B------:R-:W-:Y:S02]  /*0380*/  IMAD.X R21, R21, 0x1, ~R23, P1 ;  /* 0x0000000115157824 */ /* 0x000fe400008e0e17 */
[-C--:B------:R-:W-:Y:S02]  /*0390*/  IMAD R20, R20, R22.reuse, RZ ;  /* 0x0000001614147224 */ /* 0x080fe400078e02ff */
[----:B------:R-:W-:-:S04]  /*03a0*/  IMAD.WIDE.U32 R22, R26, R22, RZ ;  /* 0x000000161a167225 */ /* 0x000fc800078e00ff */
[----:B------:R-:W-:Y:S01]  /*03b0*/  IMAD R21, R21, R26, R20 ;  /* 0x0000001a15157224 */ /* 0x000fe200078e0214 */
[----:B------:R-:W-:-:S03]  /*03c0*/  IADD3 R20, P0, PT, R18, R25, RZ ;  /* 0x0000001912147210 */ /* 0x000fc60007f1e0ff */
[----:B------:R-:W-:Y:S01]  /*03d0*/  IMAD.IADD R23, R23, 0x1, R21 ;  /* 0x0000000117177824 */ /* 0x000fe200078e0215 */
[----:B------:R-:W-:-:S04]  /*03e0*/  IADD3.X R21, PT, PT, R19, R27, RZ, P0, !PT ;  /* 0x0000001b13157210 */ /* 0x000fc800007fe4ff */
[----:B------:R1:W-:Y:S04]  /*03f0*/  STG.E.64 desc[UR4][R16.64+-0x18], R22 ;  /* 0xffffe81610007986 */ /* 0x0003e8000c101b04 */
[----:B------:R-:W2:Y:S04]  /*0400*/  LDG.E.64 R18, desc[UR4][R20.64] ;  /* 0x0000000414127981 */ /* 0x000ea8000c1e1b00 */
[----:B0-----:R-:W2:Y:S02]  /*0410*/  LDG.E.64 R28, desc[UR4][R14.64+-0x10] ;  /* 0xfffff0040e1c7981 */ /* 0x001ea4000c1e1b00 */
        /* <DEDUP_REMOVED lines=12> */
[----:B-1----:R-:W2:Y:S02]  /*04e0*/  LDG.E.64 R22, desc[UR4][R14.64+-0x8] ;  /* 0xfffff8040e167981 */ /* 0x002ea4000c1e1b00 */
        /* <DEDUP_REMOVED lines=30> */
[----:B------:R-:W-:-:S04]  /*06d0*/  IMAD R22, R22, R20, RZ ;  /* 0x0000001416167224 */ /* 0x000fc800078e02ff */
[----:B------:R-:W-:Y:S01]  /*06e0*/  IMAD R23, R21, R26, R22 ;  /* 0x0000001a15177224 */ /* 0x000fe200078e0216 */
[----:B------:R-:W-:Y:S01]  /*06f0*/  IADD3 R22, P0, PT, R18, R25, RZ ;  /* 0x0000001912167210 */ /* 0x000fe20007f1e0ff */
[----:B------:R-:W-:-:S04]  /*0700*/  IMAD.WIDE.U32 R20, R26, R20, RZ ;  /* 0x000000141a147225 */ /* 0x000fc800078e00ff */
[----:B------:R-:W-:Y:S01]  /*0710*/  IMAD.IADD R21, R21, 0x1, R23 ;  /* 0x0000000115157824 */ /* 0x000fe200078e0217 */
[----:B------:R-:W-:-:S04]  /*0720*/  IADD3.X R23, PT, PT, R19, R27, RZ, P0, !PT ;  /* 0x0000001b13177210 */ /* 0x000fc800007fe4ff */
[----:B------:R1:W-:Y:S04]  /*0730*/  STG.E.64 desc[UR4][R16.64+0x8], R20 ;  /* 0x0000081410007986 */ /* 0x0003e8000c101b04 */
[----:B------:R-:W2:Y:S04]  /*0740*/  LDG.E.64 R18, desc[UR4][R22.64] ;  /* 0x0000000416127981 */ /* 0x000ea8000c1e1b00 */
[----:B0-----:R-:W2:Y:S01]  /*0750*/  LDG.E.64 R28, desc[UR4][R14.64+0x10] ;  /* 0x000010040e1c7981 */ /* 0x001ea2000c1e1b00 */
[----:B------:R-:W-:-:S05]  /*0760*/  IADD3 R26, P1, PT, R22, R25, RZ ;  /* 0x00000019161a7210 */ /* 0x000fca0007f3e0ff */
[----:B------:R-:W-:Y:S01]  /*0770*/  IMAD.X R27, R23, 0x1, R27, P1 ;  /* 0x00000001171b7824 */ /* 0x000fe200008e061b */
[CC--:B--2---:R-:W-:Y:S02]  /*0780*/  IADD3 R25, P0, PT, R28.reuse, R18.reuse, RZ ;  /* 0x000000121c197210 */ /* 0x0c4fe40007f1e0ff */
[----:B------:R-:W-:-:S03]  /*0790*/  IADD3 R18, P1, PT, -R28, R18, RZ ;  /* 0x000000121c127210 */ /* 0x000fc60007f3e1ff */
[----:B------:R-:W-:Y:S02]  /*07a0*/  IMAD.X R23, R29, 0x1, R19, P0 ;  /* 0x000000011d177824 */ /* 0x000fe400000e0613 */
[----:B------:R-:W-:Y:S02]  /*07b0*/  IMAD.X R28, R19, 0x1, ~R29, P1 ;  /* 0x00000001131c7824 */ /* 0x000fe400008e0e1d */
[-C--:B------:R-:W-:Y:S02]  /*07c0*/  IMAD R29, R23, R18.reuse, RZ ;  /* 0x00000012171d7224 */ /* 0x080fe400078e02ff */
[----:B------:R-:W-:-:S04]  /*07d0*/  IMAD.WIDE.U32 R18, R25, R18, RZ ;  /* 0x0000001219127225 */ /* 0x000fc800078e00ff */
[----:B------:R-:W-:-:S05]  /*07e0*/  IMAD R29, R28, R25, R29 ;  /* 0x000000191c1d7224 */ /* 0x000fca00078e021d */
[----:B------:R-:W-:-:S05]  /*07f0*/  IADD3 R19, PT, PT, R19, R29, RZ ;  /* 0x0000001d13137210 */ /* 0x000fca0007ffe0ff */
[----:B------:R2:W-:Y:S04]  /*0800*/  STG.E.64 desc[UR4][R16.64+0x10], R18 ;  /* 0x0000101210007986 */ /* 0x0005e8000c101b04 */
[----:B------:R-:W3:Y:S04]  /*0810*/  LDG.E.64 R26, desc[UR4][R26.64] ;  /* 0x000000041a1a7981 */ /* 0x000ee8000c1e1b00 */
[----:B-1----:R-:W3:Y:S01]  /*0820*/  LDG.E.64 R20, desc[UR4][R14.64+0x18] ;  /* 0x000018040e147981 */ /* 0x002ee2000c1e1b00 */
[----:B------:R-:W-:-:S04]  /*0830*/  LEA R6, P3, R8, R6, 0x6 ;  /* 0x0000000608067211 */ /* 0x000fc800078630ff */
[----:B------:R-:W-:Y:S02]  /*0840*/  LEA.HI.X R7, R8, R7, R9, 0x6, P3 ;  /* 0x0000000708077211 */ /* 0x000fe400018f3409 */
[CC--:B---3--:R-:W-:Y:S02]  /*0850*/  IADD3 R23, P0, PT, R20.reuse, R26.reuse, RZ ;  /* 0x0000001a14177210 */ /* 0x0c8fe40007f1e0ff */
[----:B------:R-:W-:-:S03]  /*0860*/  IADD3 R20, P1, PT, -R20, R26, RZ ;  /* 0x0000001a14147210 */ /* 0x000fc60007f3e1ff */
[----:B------:R-:W-:Y:S01]  /*0870*/  IMAD.X R25, R21, 0x1, R27, P0 ;  /* 0x0000000115197824 */ /* 0x000fe200000e061b */
[----:B------:R-:W-:Y:S01]  /*0880*/  IADD3 R24, P0, PT, R24, -0x8, RZ ;  /* 0xfffffff818187810 */ /* 0x000fe20007f1e0ff */
[----:B------:R-:W-:Y:S01]  /*0890*/  IMAD.X R22, R27, 0x1, ~R21, P1 ;  /* 0x000000011b167824 */ /* 0x000fe200008e0e15 */
[----:B------:R-:W-:Y:S01]  /*08a0*/  IADD3 R14, P1, PT, R14, 0x40, RZ ;  /* 0x000000400e0e7810 */ /* 0x000fe20007f3e0ff */
[-C--:B------:R-:W-:Y:S01]  /*08b0*/  IMAD R25, R25, R20.reuse, RZ ;  /* 0x0000001419197224 */ /* 0x080fe200078e02ff */
[----:B------:R-:W-:Y:S01]  /*08c0*/  IADD3.X R5, PT, PT, R5, -0x1, RZ, P0, !PT ;  /* 0xffffffff05057810 */ /* 0x000fe200007fe4ff */
[----:B------:R-:W-:Y:S01]  /*08d0*/  IMAD.WIDE.U32 R20, R23, R20, RZ ;  /* 0x0000001417147225 */ /* 0x000fe200078e00ff */
[----:B------:R-:W-:-:S03]  /*08e0*/  ISETP.NE.U32.AND P0, PT, R24, RZ, PT ;  /* 0x000000ff1800720c */ /* 0x000fc60003f05070 */
[----:B------:R-:W-:Y:S01]  /*08f0*/  IMAD R23, R22, R23, R25 ;  /* 0x0000001716177224 */ /* 0x000fe200078e0219 */
[----:B------:R-:W-:Y:S01]  /*0900*/  ISETP.NE.AND.EX P0, PT, R5, RZ, PT, P0 ;  /* 0x000000ff0500720c */ /* 0x000fe20003f05300 */
[----:B------:R-:W-:Y:S01]  /*0910*/  IMAD.X R15, RZ, RZ, R15, P1 ;  /* 0x000000ffff0f7224 */ /* 0x000fe200008e060f */
[----:B------:R-:W-:Y:S01]  /*0920*/  MOV R22, R20 ;  /* 0x0000001400167202 */ /* 0x000fe20000000f00 */
[----:B------:R-:W-:Y:S01]  /*0930*/  IMAD.IADD R23, R21, 0x1, R23 ;  /* 0x0000000115177824 */ /* 0x000fe200078e0217 */
[----:B------:R-:W-:-:S04]  /*0940*/  IADD3 R20, P2, PT, R16, 0x40, RZ ;  /* 0x0000004010147810 */ /* 0x000fc80007f5e0ff */
[----:B------:R2:W-:Y:S01]  /*0950*/  STG.E.64 desc[UR4][R16.64+0x18], R22 ;  /* 0x0000181610007986 */ /* 0x0005e2000c101b04 */
[----:B------:R-:W-:-:S04]  /*0960*/  IMAD.X R21, RZ, RZ, R17, P2 ;  /* 0x000000ffff157224 */ /* 0x000fc800010e0611 */
[----:B------:R-:W-:Y:S05]  /*0970*/  @P0 BRA `(.L_x_9) ;  /* 0xfffffff800280947 */ /* 0x000fea000383ffff */
.L_x_8:
        /* <DEDUP_REMOVED lines=8> */
[C---:B--2---:R-:W-:Y:S01]  /*0a00*/  IADD3 R17, P0, PT, R0.reuse, R12, RZ ;  /* 0x0000000c00117210 */ /* 0x044fe20007f1e0ff */
[C---:B------:R-:W-:Y:S02]  /*0a10*/  IMAD R5, R3.reuse, R8, RZ ;  /* 0x0000000803057224 */ /* 0x040fe400078e02ff */
[----:B------:R-:W-:Y:S01]  /*0a20*/  IMAD.MOV.U32 R11, RZ, RZ, RZ ;  /* 0x000000ffff0b7224 */ /* 0x000fe200078e00ff */
[----:B------:R-:W-:Y:S01]  /*0a30*/  IADD3.X R6, PT, PT, R3, R2, RZ, P0, !PT ;  /* 0x0000000203067210 */ /* 0x000fe200007fe4ff */
[C---:B------:R-:W-:Y:S01]  /*0a40*/  IMAD R5, R0.reuse, R9, R5 ;  /* 0x0000000900057224 */ /* 0x040fe200078e0205 */
[----:B------:R-:W1:Y:S01]  /*0a50*/  LDCU.64 UR6, c[0x0][0x390] ;  /* 0x00007200ff0677ac */ /* 0x000e620008000a00 */
[----:B------:R-:W-:-:S04]  /*0a60*/  IMAD.WIDE.U32 R14, R0, R8, R10 ;  /* 0x00000008000e7225 */ /* 0x000fc800078e000a */
[C---:B------:R-:W-:Y:S01]  /*0a70*/  IMAD.SHL.U32 R16, R17.reuse, 0x8, RZ ;  /* 0x0000000811107824 */ /* 0x040fe200078e00ff */
[----:B------:R-:W-:Y:S01]  /*0a80*/  SHF.L.U64.HI R17, R17, 0x3, R6 ;  /* 0x0000000311117819 */ /* 0x000fe20000010206 */
[----:B------:R-:W-:Y:S01]  /*0a90*/  IMAD.IADD R5, R15, 0x1, R5 ;  /* 0x000000010f057824 */ /* 0x000fe200078e0205 */
[----:B0-----:R-:W-:Y:S02]  /*0aa0*/  LEA R18, P1, R14, UR10, 0x3 ;  /* 0x0000000a0e127c11 */ /* 0x001fe4000f8218ff */
[----:B------:R-:W-:Y:S02]  /*0ab0*/  IADD3 R6, P0, PT, R16, UR8, RZ ;  /* 0x0000000810067c10 */ /* 0x000fe4000ff1e0ff */
[----:B------:R-:W-:Y:S02]  /*0ac0*/  LEA.HI.X R19, R14, UR11, R5, 0x3, P1 ;  /* 0x0000000b0e137c11 */ /* 0x000fe400088f1c05 */
[----:B------:R-:W-:-:S03]  /*0ad0*/  IADD3.X R7, PT, PT, R17, UR9, RZ, P0, !PT ;  /* 0x0000000911077c10 */ /* 0x000fc600087fe4ff */
[----:B------:R-:W2:Y:S04]  /*0ae0*/  LDG.E.64 R14, desc[UR4][R18.64] ;  /* 0x00000004120e7981 */ /* 0x000ea8000c1e1b00 */
[----:B------:R-:W2:Y:S02]  /*0af0*/  LDG.E.64 R20, desc[UR4][R6.64] ;  /* 0x0000000406147981 */ /* 0x000ea4000c1e1b00 */
[CC--:B--2---:R-:W-:Y:S02]  /*0b00*/  IADD3 R23, P0, PT, R20.reuse, R14.reuse, RZ ;  /* 0x0000000e14177210 */ /* 0x0c4fe40007f1e0ff */
[----:B------:R-:W-:-:S03]  /*0b10*/  IADD3 R20, P1, PT, -R20, R14, RZ ;  /* 0x0000000e14147210 */ /* 0x000fc60007f3e1ff */
[C---:B------:R-:W-:Y:S01]  /*0b20*/  IMAD.X R5, R21.reuse, 0x1, R15, P0 ;  /* 0x0000000115057824 */ /* 0x040fe200000e060f */
[----:B------:R-:W-:Y:S01]  /*0b30*/  IADD3.X R22, PT, PT, ~R21, R15, RZ, P1, !PT ;  /* 0x0000000f15167210 */ /* 0x000fe20000ffe5ff */
[----:B------:R-:W-:Y:S01]  /*0b40*/  IMAD.WIDE.U32 R14, R8, 0x8, RZ ;  /* 0x00000008080e7825 */ /* 0x000fe200078e00ff */
[----:B-1----:R-:W-:-:S03]  /*0b50*/  IADD3 R16, P0, PT, R16, UR6, RZ ;  /* 0x0000000610107c10 */ /* 0x002fc6000ff1e0ff */
[----:B------:R-:W-:Y:S01]  /*0b60*/  IMAD.SHL.U32 R21, R9, 0x8, RZ ;  /* 0x0000000809157824 */ /* 0x000fe200078e00ff */
[----:B------:R-:W-:Y:S01]  /*0b70*/  IADD3 R18, P1, PT, R18, R14, RZ ;  /* 0x0000000e12127210 */ /* 0x000fe20007f3e0ff */
[-C--:B------:R-:W-:Y:S01]  /*0b80*/  IMAD R24, R5, R20.reuse, RZ ;  /* 0x0000001405187224 */ /* 0x080fe200078e02ff */
[----:B------:R-:W-:Y:S01]  /*0b90*/  IADD3.X R17, PT, PT, R17, UR7, RZ, P0, !PT ;  /* 0x0000000711117c10 */ /* 0x000fe200087fe4ff */
[----:B------:R-:W-:Y:S02]  /*0ba0*/  IMAD.IADD R5, R15, 0x1, R21 ;  /* 0x000000010f057824 */ /* 0x000fe400078e0215 */
[----:B------:R-:W-:Y:S02]  /*0bb0*/  IMAD R25, R22, R23, R24 ;  /* 0x0000001716197224 */ /* 0x000fe400078e0218 */
[----:B------:R-:W-:-:S04]  /*0bc0*/  IMAD.WIDE.U32 R20, R23, R20, RZ ;  /* 0x0000001417147225 */ /* 0x000fc800078e00ff */
[----:B------:R-:W-:Y:S01]  /*0bd0*/  IMAD.MOV.U32 R24, RZ, RZ, R20 ;  /* 0x000000ffff187224 */ /* 0x000fe200078e0014 */
[----:B------:R-:W-:Y:S01]  /*0be0*/  IADD3 R25, PT, PT, R21, R25, RZ ;  /* 0x0000001915197210 */ /* 0x000fe20007ffe0ff */
[----:B------:R-:W-:-:S04]  /*0bf0*/  IMAD.X R19, R5, 0x1, R19, P1 ;  /* 0x0000000105137824 */ /* 0x000fc800008e0613 */
        /* <DEDUP_REMOVED lines=10> */
[----:B------:R-:W-:-:S04]  /*0ca0*/  IMAD.WIDE.U32 R22, R15, R22, RZ ;  /* 0x000000160f167225 */ /* 0x000fc800078e00ff */
[----:B------:R-:W-:Y:S02]  /*0cb0*/  IMAD R27, R26, R15, R27 ;  /* 0x0000000f1a1b7224 */ /* 0x000fe400078e021b */
[----:B0-----:R-:W-:Y:S02]  /*0cc0*/  IMAD.MOV.U32 R24, RZ, RZ, R22 ;  /* 0x000000ffff187224 */ /* 0x001fe400078e0016 */
[----:B------:R-:W-:-:S05]  /*0cd0*/  IMAD.IADD R25, R23, 0x1, R27 ;  /* 0x0000000117197824 */ /* 0x000fca00078e021b */
[----:B------:R0:W-:Y:S04]  /*0ce0*/  STG.E.64 desc[UR4][R16.64+0x8], R24 ;  /* 0x0000081810007986 */ /* 0x0001e8000c101b04 */
[----:B------:R-:W2:Y:S04]  /*0cf0*/  LDG.E.64 R22, desc[UR4][R20.64] ;  /* 0x0000000414167981 */ /* 0x000ea8000c1e1b00 */
[----:B------:R-:W2:Y:S02]  /*0d00*/  LDG.E.64 R18, desc[UR4][R6.64+0x10] ;  /* 0x0000100406127981 */ /* 0x000ea4000c1e1b00 */
[----:B--2---:R-:W-:-:S02]  /*0d10*/  IADD3 R15, P0, PT, R18, R22, RZ ;  /* 0x00000016120f7210 */ /* 0x004fc40007f1e0ff */
[----:B------:R-:W-:-:S03]  /*0d20*/  IADD3 R18, P1, PT, -R18, R22, RZ ;  /* 0x0000001612127210 */ /* 0x000fc60007f3e1ff */
[C---:B------:R-:W-:Y:S01]  /*0d30*/  IMAD.X R27, R19.reuse, 0x1, R23, P0 ;  /* 0x00000001131b7824 */ /* 0x040fe200000e0617 */
[----:B------:R-:W-:Y:S02]  /*0d40*/  IADD3.X R22, PT, PT, ~R19, R23, RZ, P1, !PT ;  /* 0x0000001713167210 */ /* 0x000fe40000ffe5ff */
[----:B------:R-:W-:Y:S01]  /*0d50*/  IADD3 R14, P0, PT, R20, R14, RZ ;  /* 0x0000000e140e7210 */ /* 0x000fe20007f1e0ff */
[-C--:B------:R-:W-:Y:S02]  /*0d60*/  IMAD R27, R27, R18.reuse, RZ ;  /* 0x000000121b1b7224 */ /* 0x080fe400078e02ff */
[----:B------:R-:W-:-:S04]  /*0d70*/  IMAD.WIDE.U32 R18, R15, R18, RZ ;  /* 0x000000120f127225 */ /* 0x000fc800078e00ff */
[----:B------:R-:W-:Y:S02]  /*0d80*/  IMAD R27, R22, R15, R27 ;  /* 0x0000000f161b7224 */ /* 0x000fe400078e021b */
        /* <DEDUP_REMOVED lines=9> */
[----:B------:R-:W-:Y:S01]  /*0e20*/  IADD3 R0, P0, PT, R0, 0x4, RZ ;  /* 0x0000000400007810 */ /* 0x000fe20007f1e0ff */
[-C--:B------:R-:W-:Y:S02]  /*0e30*/  IMAD R23, R21, R20.reuse, RZ ;  /* 0x0000001415177224 */ /* 0x080fe400078e02ff */
[----:B------:R-:W-:-:S04]  /*0e40*/  IMAD.WIDE.U32 R20, R22, R20, RZ ;  /* 0x0000001416147225 */ /* 0x000fc800078e00ff */
[----:B------:R-:W-:Y:S02]  /*0e50*/  IMAD R5, R5, R22, R23 ;  /* 0x0000001605057224 */ /* 0x000fe400078e0217 */
[----:B------:R-:W-:Y:S02]  /*0e60*/  IMAD.X R3, RZ, RZ, R3, P0 ;  /* 0x000000ffff037224 */ /* 0x000fe400000e0603 */
[----:B------:R-:W-:-:S05]  /*0e70*/  IMAD.IADD R21, R21, 0x1, R5 ;  /* 0x0000000115157824 */ /* 0x000fca00078e0205 */
[----:B------:R0:W-:Y:S02]  /*0e80*/  STG.E.64 desc[UR4][R16.64+0x18], R20 ;  /* 0x0000181410007986 */ /* 0x0001e4000c101b04 */
.L_x_10:
        /* <DEDUP_REMOVED lines=10> */
[----:B------:R-:W1:Y:S01]  /*0f30*/  LDCU.128 UR8, c[0x0][0x380] ;  /* 0x00007000ff0877ac */ /* 0x000e620008000c00 */
[----:B0-2---:R-:W-:Y:S01]  /*0f40*/  HFMA2 R17, -RZ, RZ, 0, 0 ;  /* 0x00000000ff117431 */ /* 0x005fe200000001ff */
[C---:B------:R-:W-:Y:S01]  /*0f50*/  IADD3 R15, P1, PT, R0.reuse, R12, RZ ;  /* 0x0000000c000f7210 */ /* 0x040fe20007f3e0ff */
[CC--:B------:R-:W-:Y:S01]  /*0f60*/  IMAD R5, R3.reuse, R8.reuse, RZ ;  /* 0x0000000803057224 */ /* 0x0c0fe200078e02ff */
[----:B------:R-:W0:Y:S01]  /*0f70*/  LDCU.64 UR6, c[0x0][0x390] ;  /* 0x00007200ff0677ac */ /* 0x000e220008000a00 */
[----:B------:R-:W-:Y:S02]  /*0f80*/  IMAD.MOV.U32 R16, RZ, RZ, R10 ;  /* 0x000000ffff107224 */ /* 0x000fe400078e000a */
[----:B------:R-:W-:Y:S02]  /*0f90*/  IMAD.X R4, R3, 0x1, R2, P1 ;  /* 0x0000000103047824 */ /* 0x000fe400008e0602 */
[C---:B------:R-:W-:Y:S02]  /*0fa0*/  IMAD R5, R0.reuse, R9, R5 ;  /* 0x0000000900057224 */ /* 0x040fe400078e0205 */
[----:B------:R-:W-:-:S04]  /*0fb0*/  IMAD.WIDE.U32 R16, R0, R8, R16 ;  /* 0x0000000800107225 */ /* 0x000fc800078e0010 */
[C---:B------:R-:W-:Y:S01]  /*0fc0*/  IMAD.SHL.U32 R14, R15.reuse, 0x8, RZ ;  /* 0x000000080f0e7824 */ /* 0x040fe200078e00ff */
[----:B------:R-:W-:Y:S01]  /*0fd0*/  SHF.L.U64.HI R15, R15, 0x3, R4 ;  /* 0x000000030f0f7819 */ /* 0x000fe20000010204 */
[----:B------:R-:W-:Y:S01]  /*0fe0*/  IMAD.IADD R7, R17, 0x1, R5 ;  /* 0x0000000111077824 */ /* 0x000fe200078e0205 */
[----:B-1----:R-:W-:Y:S02]  /*0ff0*/  LEA R6, P2, R16, UR10, 0x3 ;  /* 0x0000000a10067c11 */ /* 0x002fe4000f8418ff */
[----:B------:R-:W-:Y:S02]  /*1000*/  IADD3 R4, P1, PT, R14, UR8, RZ ;  /* 0x000000080e047c10 */ /* 0x000fe4000ff3e0ff */
[----:B------:R-:W-:Y:S02]  /*1010*/  LEA.HI.X R7, R16, UR11, R7, 0x3, P2 ;  /* 0x0000000b10077c11 */ /* 0x000fe400090f1c07 */
[----:B------:R-:W-:-:S03]  /*1020*/  IADD3.X R5, PT, PT, R15, UR9, RZ, P1, !PT ;  /* 0x000000090f057c10 */ /* 0x000fc60008ffe4ff */
[----:B------:R-:W2:Y:S04]  /*1030*/  LDG.E.64 R18, desc[UR4][R6.64] ;  /* 0x0000000406127981 */ /* 0x000ea8000c1e1b00 */
[----:B------:R-:W2:Y:S02]  /*1040*/  LDG.E.64 R16, desc[UR4][R4.64] ;  /* 0x0000000404107981 */ /* 0x000ea4000c1e1b00 */
[CC--:B--2---:R-:W-:Y:S02]  /*1050*/  IADD3 R20, P1, PT, R16.reuse, R18.reuse, RZ ;  /* 0x0000001210147210 */ /* 0x0c4fe40007f3e0ff */
[----:B------:R-:W-:Y:S02]  /*1060*/  IADD3 R18, P2, PT, -R16, R18, RZ ;  /* 0x0000001210127210 */ /* 0x000fe40007f5e1ff */
[----:B------:R-:W-:-:S02]  /*1070*/  IADD3.X R21, PT, PT, R17, R19, RZ, P1, !PT ;  /* 0x0000001311157210 */ /* 0x000fc40000ffe4ff */
[----:B------:R-:W-:Y:S01]  /*1080*/  LEA R16, P1, R8, R6, 0x3 ;  /* 0x0000000608107211 */ /* 0x000fe200078218ff */
[----:B------:R-:W-:Y:S01]  /*1090*/  IMAD.X R17, R19, 0x1, ~R17, P2 ;  /* 0x0000000113117824 */ /* 0x000fe200010e0e11 */
[----:B0-----:R-:W-:Y:S01]  /*10a0*/  IADD3 R14, P2, PT, R14, UR6, RZ ;  /* 0x000000060e0e7c10 */ /* 0x001fe2000ff5e0ff */
[-C--:B------:R-:W-:Y:S02]  /*10b0*/  IMAD R21, R21, R18.reuse, RZ ;  /* 0x0000001215157224 */ /* 0x080fe400078e02ff */
[----:B------:R-:W-:Y:S01]  /*10c0*/  IMAD.WIDE.U32 R18, R20, R18, RZ ;  /* 0x0000001214127225 */ /* 0x000fe200078e00ff */
[----:B------:R-:W-:-:S03]  /*10d0*/  IADD3.X R15, PT, PT, R15, UR7, RZ, P2, !PT ;  /* 0x000000070f0f7c10 */ /* 0x000fc600097fe4ff */
[----:B------:R-:W-:Y:S01]  /*10e0*/  IMAD R21, R17, R20, R21 ;  /* 0x0000001411157224 */ /* 0x000fe200078e0215 */
[----:B------:R-:W-:-:S03]  /*10f0*/  LEA.HI.X R17, R8, R7, R9, 0x3, P1 ;  /* 0x0000000708117211 */ /* 0x000fc600008f1c09 */
        /* <DEDUP_REMOVED lines=15> */
.L_x_11:
[----:B------:R-:W-:Y:S05]  /*11f0*/  @P0 EXIT ;  /* 0x000000000000094d */ /* 0x000fea0003800000 */
[----:B------:R-:W3:Y:S01]  /*1200*/  LDCU.128 UR8, c[0x0][0x380] ;  /* 0x00007000ff0877ac */ /* 0x000ee20008000c00 */
[C---:B------:R-:W-:Y:S01]  /*1210*/  IADD3 R12, P0, PT, R0.reuse, R12, RZ ;  /* 0x0000000c000c7210 */ /* 0x040fe20007f1e0ff */
[C---:B-1----:R-:W-:Y:S01]  /*1220*/  IMAD R6, R3.reuse, R8, RZ ;  /* 0x0000000803067224 */ /* 0x042fe200078e02ff */
[----:B------:R-:W-:Y:S01]  /*1230*/  MOV R4, R10 ;  /* 0x0000000a00047202 */ /* 0x000fe20000000f00 */
[----:B------:R-:W-:Y:S01]  /*1240*/  IMAD.MOV.U32 R5, RZ, RZ, RZ ;  /* 0x000000ffff057224 */ /* 0x000fe200078e00ff */
[----:B------:R-:W1:Y:S01]  /*1250*/  LDCU.64 UR6, c[0x0][0x390] ;  /* 0x00007200ff0677ac */ /* 0x000e620008000a00 */
[----:B------:R-:W-:Y:S02]  /*1260*/  IMAD.X R3, R3, 0x1, R2, P0 ;  /* 0x0000000103037824 */ /* 0x000fe400000e0602 */
[----:B------:R-:W-:-:S03]  /*1270*/  IMAD.WIDE.U32 R4, R0, R8, R4 ;  /* 0x0000000800047225 */ /* 0x000fc600078e0004 */
[----:B------:R-:W-:Y:S01]  /*1280*/  SHF.L.U64.HI R10, R12, 0x3, R3 ;  /* 0x000000030c0a7819 */ /* 0x000fe20000010203 */
[----:B------:R-:W-:Y:S02]  /*1290*/  IMAD R9, R0, R9, R6 ;  /* 0x0000000900097224 */ /* 0x000fe400078e0206 */
[----:B------:R-:W-:Y:S02]  /*12a0*/  IMAD.SHL.U32 R8, R12, 0x8, RZ ;  /* 0x000000080c087824 */ /* 0x000fe400078e00ff */
[----:B------:R-:W-:Y:S01]  /*12b0*/  IMAD.IADD R3, R5, 0x1, R9 ;  /* 0x0000000105037824 */ /* 0x000fe200078e0209 */
[----:B---3--:R-:W-:Y:S02]  /*12c0*/  LEA R6, P1, R4, UR10, 0x3 ;  /* 0x0000000a04067c11 */ /* 0x008fe4000f8218ff */
[----:B------:R-:W-:Y:S02]  /*12d0*/  IADD3 R2, P0, PT, R8, UR8, RZ ;  /* 0x0000000808027c10 */ /* 0x000fe4000ff1e0ff */
[----:B------:R-:W-:-:S02]  /*12e0*/  LEA.HI.X R7, R4, UR11, R3, 0x3, P1 ;  /* 0x0000000b04077c11 */ /* 0x000fc400088f1c03 */
[----:B------:R-:W-:-:S03]  /*12f0*/  IADD3.X R3, PT, PT, R10, UR9, RZ, P0, !PT ;  /* 0x000000090a037c10 */ /* 0x000fc600087fe4ff */
[----:B------:R-:W3:Y:S04]  /*1300*/  LDG.E.64 R4, desc[UR4][R6.64] ;  /* 0x0000000406047981 */ /* 0x000ee8000c1e1b00 */
[----:B------:R-:W3:Y:S02]  /*1310*/  LDG.E.64 R2, desc[UR4][R2.64] ;  /* 0x0000000402027981 */ /* 0x000ee4000c1e1b00 */
[CC--:B---3--:R-:W-:Y:S02]  /*1320*/  IADD3 R9, P0, PT, R2.reuse, R4.reuse, RZ ;  /* 0x0000000402097210 */ /* 0x0c8fe40007f1e0ff */
[----:B------:R-:W-:Y:S02]  /*1330*/  IADD3 R4, P1, PT, -R2, R4, RZ ;  /* 0x0000000402047210 */ /* 0x000fe40007f3e1ff */
[----:B------:R-:W-:-:S02]  /*1340*/  IADD3.X R11, PT, PT, R3, R5, RZ, P0, !PT ;  /* 0x00000005030b7210 */ /* 0x000fc400007fe4ff */
[----:B-1----:R-:W-:Y:S01]  /*1350*/  IADD3 R8, P0, PT, R8, UR6, RZ ;  /* 0x0000000608087c10 */ /* 0x002fe2000ff1e0ff */
        /* <DEDUP_REMOVED lines=8> */
.L_x_12:
        /* <DEDUP_REMOVED lines=10> */
.L_x_16:


//--------------------- .nv.shared.reserved.0     --------------------------
	.section	.nv.shared.reserved.0,"aw",@nobits
	.weak		__nv_reservedSMEM_offset_0_alias
	.size		__nv_reservedSMEM_offset_0_alias, 0, 64
	.other		__nv_reservedSMEM_offset_0_alias,@"STO_CUDA_RESERVED_SHARED STV_DEFAULT"
__nv_reservedSMEM_offset_0_alias:
	.zero		0
	.zero		64


//--------------------- .nv.constant0._Z18per_element_kernelPlS_S_ll --------------------------
	.section	.nv.constant0._Z18per_element_kernelPlS_S_ll,"a",@progbits
	.sectionflags	@""
	.align	4
.nv.constant0._Z18per_element_kernelPlS_S_ll:
	.zero		936


//--------------------- .nv.constant0._Z21per_column_row_kernelPlS_S_ll --------------------------
	.section	.nv.constant0._Z21per_column_row_kernelPlS_S_ll,"a",@progbits
	.sectionflags	@""
	.align	4
.nv.constant0._Z21per_column_row_kernelPlS_S_ll:
	.zero		936


//--------------------- .nv.constant0._Z21per_row_column_kernelPlS_S_ll --------------------------
	.section	.nv.constant0._Z21per_row_column_kernelPlS_S_ll,"a",@progbits
	.sectionflags	@""
	.align	4
.nv.constant0._Z21per_row_column_kernelPlS_S_ll:
	.zero		936


//--------------------- SYMBOLS --------------------------

	.type		.nv.reservedSmem.offset0,@object
	.size		.nv.reservedSmem.offset0,0x4
